//
// Generated by NVIDIA NVVM Compiler
//
// Compiler Build ID: CL-36424714
// Cuda compilation tools, release 13.0, V13.0.88
// Based on NVVM 20.0.0
//

.version 9.0
.target sm_100
.address_size 64

	// .globl	my_kernel_kernel0
// _ZZ17my_kernel_kernel0E18PaddedInput_shared has been demoted
// _ZZ17my_kernel_kernel0E18placeholder_shared has been demoted

.visible .entry my_kernel_kernel0(
	.param .u64 .ptr .align 1 my_kernel_kernel0_param_0,
	.param .u64 .ptr .align 1 my_kernel_kernel0_param_1,
	.param .u64 .ptr .align 1 my_kernel_kernel0_param_2,
	.param .u64 .ptr .align 1 my_kernel_kernel0_param_3
)
{
	.reg .pred 	%p<5>;
	.reg .b16 	%rs<102>;
	.reg .b32 	%r<108>;
	.reg .b32 	%f<277>;
	.reg .b64 	%rd<56>;
	// demoted variable
	.shared .align 4 .b8 _ZZ17my_kernel_kernel0E18PaddedInput_shared[3840];
	// demoted variable
	.shared .align 4 .b8 _ZZ17my_kernel_kernel0E18placeholder_shared[12288];
	ld.param.u64 	%rd5, [my_kernel_kernel0_param_0];
	ld.param.u64 	%rd6, [my_kernel_kernel0_param_1];
	ld.param.u64 	%rd4, [my_kernel_kernel0_param_3];
	cvta.to.global.u64 	%rd1, %rd6;
	cvta.to.global.u64 	%rd7, %rd5;
	mov.u32 	%r1, %tid.x;
	shl.b32 	%r16, %r1, 4;
	mov.u32 	%r17, _ZZ17my_kernel_kernel0E18PaddedInput_shared;
	add.s32 	%r18, %r17, %r16;
	mov.u32 	%r19, %ctaid.x;
	mul.hi.u32 	%r20, %r19, 1717986919;
	shr.u32 	%r2, %r20, 3;
	mul.lo.s32 	%r21, %r2, 9600;
	cvt.u16.u32 	%rs2, %r1;
	mul.hi.u16 	%rs3, %rs2, 2731;
	mul.lo.s16 	%rs4, %rs3, 960;
	cvt.u32.u16 	%r22, %rs4;
	mul.lo.s32 	%r23, %r2, 20;
	sub.s32 	%r24, %r19, %r23;
	shr.u32 	%r3, %r24, 1;
	mul.lo.s16 	%rs5, %rs3, 24;
	sub.s16 	%rs6, %rs2, %rs5;
	shl.b16 	%rs7, %rs6, 2;
	cvt.u32.u16 	%r25, %rs7;
	mad.lo.s32 	%r26, %r3, 96, %r21;
	add.s32 	%r27, %r26, %r22;
	add.s32 	%r28, %r27, %r25;
	mul.wide.u32 	%rd8, %r28, 4;
	add.s64 	%rd9, %rd7, %rd8;
	ld.global.nc.v4.f32 	{%f73, %f74, %f75, %f76}, [%rd9];
	st.shared.v4.f32 	[%r18], {%f73, %f74, %f75, %f76};
	ld.global.nc.v4.f32 	{%f77, %f78, %f79, %f80}, [%rd9+19200];
	st.shared.v4.f32 	[%r18+1920], {%f77, %f78, %f79, %f80};
	mul.hi.u16 	%rs8, %rs2, 1366;
	mul.lo.s16 	%rs9, %rs8, 192;
	cvt.u32.u16 	%r29, %rs9;
	and.b32  	%r30, %r19, 1;
	setp.eq.b32 	%p1, %r30, 1;
	selp.b32 	%r4, 96, 0, %p1;
	add.s32 	%r31, %r4, %r29;
	mul.lo.s16 	%rs10, %rs8, 48;
	sub.s16 	%rs11, %rs2, %rs10;
	shl.b16 	%rs12, %rs11, 1;
	cvt.u32.u16 	%r32, %rs12;
	add.s32 	%r33, %r31, %r32;
	mul.wide.u32 	%rd10, %r33, 4;
	add.s64 	%rd2, %rd1, %rd10;
	ld.global.nc.f32 	%f81, [%rd2];
	shl.b32 	%r34, %r1, 3;
	mov.u32 	%r35, _ZZ17my_kernel_kernel0E18placeholder_shared;
	add.s32 	%r5, %r35, %r34;
	st.shared.f32 	[%r5], %f81;
	shl.b16 	%rs1, %rs2, 1;
	or.b16  	%rs13, %rs1, 1;
	mul.hi.u16 	%rs14, %rs13, 683;
	mul.lo.s16 	%rs15, %rs14, 192;
	cvt.u32.u16 	%r36, %rs15;
	mul.lo.s16 	%rs16, %rs14, 96;
	sub.s16 	%rs17, %rs13, %rs16;
	cvt.u32.u16 	%r37, %rs17;
	add.s32 	%r6, %r4, %r37;
	add.s32 	%r38, %r6, %r36;
	mul.wide.u32 	%rd11, %r38, 4;
	add.s64 	%rd12, %rd1, %rd11;
	ld.global.nc.f32 	%f82, [%rd12];
	st.shared.f32 	[%r5+4], %f82;
	add.s16 	%rs18, %rs1, 240;
	mul.hi.u16 	%rs19, %rs18, 2731;
	shr.u16 	%rs20, %rs19, 2;
	mul.lo.s16 	%rs21, %rs20, 192;
	cvt.u32.u16 	%r39, %rs21;
	add.s16 	%rs22, %rs1, 48;
	mul.hi.u16 	%rs23, %rs22, 2731;
	shr.u16 	%rs24, %rs23, 2;
	mul.lo.s16 	%rs25, %rs24, 96;
	sub.s16 	%rs26, %rs22, %rs25;
	cvt.u32.u16 	%r40, %rs26;
	add.s32 	%r41, %r4, %r40;
	add.s32 	%r42, %r41, %r39;
	mul.wide.u32 	%rd13, %r42, 4;
	add.s64 	%rd14, %rd1, %rd13;
	ld.global.nc.f32 	%f83, [%rd14];
	st.shared.f32 	[%r5+960], %f83;
	add.s16 	%rs27, %rs1, 241;
	mul.hi.u16 	%rs28, %rs27, 2731;
	shr.u16 	%rs29, %rs28, 2;
	mul.lo.s16 	%rs30, %rs29, 192;
	cvt.u32.u16 	%r43, %rs30;
	add.s16 	%rs31, %rs1, 49;
	mul.hi.u16 	%rs32, %rs31, 2731;
	shr.u16 	%rs33, %rs32, 2;
	mul.lo.s16 	%rs34, %rs33, 96;
	sub.s16 	%rs35, %rs31, %rs34;
	cvt.u32.u16 	%r44, %rs35;
	add.s32 	%r45, %r4, %r44;
	add.s32 	%r46, %r45, %r43;
	mul.wide.u32 	%rd15, %r46, 4;
	add.s64 	%rd16, %rd1, %rd15;
	ld.global.nc.f32 	%f84, [%rd16];
	st.shared.f32 	[%r5+964], %f84;
	ld.global.nc.f32 	%f85, [%rd2+3840];
	st.shared.f32 	[%r5+1920], %f85;
	add.s16 	%rs36, %rs1, 481;
	mul.hi.u16 	%rs37, %rs36, 2731;
	shr.u16 	%rs38, %rs37, 2;
	mul.lo.s16 	%rs39, %rs38, 192;
	cvt.u32.u16 	%r47, %rs39;
	add.s32 	%r48, %r6, %r47;
	mul.wide.u32 	%rd17, %r48, 4;
	add.s64 	%rd18, %rd1, %rd17;
	ld.global.nc.f32 	%f86, [%rd18];
	st.shared.f32 	[%r5+1924], %f86;
	add.s16 	%rs40, %rs1, 720;
	mul.hi.u16 	%rs41, %rs40, 2731;
	shr.u16 	%rs42, %rs41, 2;
	mul.lo.s16 	%rs43, %rs42, 192;
	cvt.u32.u16 	%r49, %rs43;
	add.s32 	%r50, %r41, %r49;
	mul.wide.u32 	%rd19, %r50, 4;
	add.s64 	%rd20, %rd1, %rd19;
	ld.global.nc.f32 	%f87, [%rd20];
	st.shared.f32 	[%r5+2880], %f87;
	add.s16 	%rs44, %rs1, 721;
	mul.hi.u16 	%rs45, %rs44, 2731;
	shr.u16 	%rs46, %rs45, 2;
	mul.lo.s16 	%rs47, %rs46, 192;
	cvt.u32.u16 	%r51, %rs47;
	add.s32 	%r52, %r45, %r51;
	mul.wide.u32 	%rd21, %r52, 4;
	add.s64 	%rd22, %rd1, %rd21;
	ld.global.nc.f32 	%f88, [%rd22];
	st.shared.f32 	[%r5+2884], %f88;
	ld.global.nc.f32 	%f89, [%rd2+7680];
	st.shared.f32 	[%r5+3840], %f89;
	add.s16 	%rs48, %rs1, 961;
	mul.hi.u16 	%rs49, %rs48, 2731;
	shr.u16 	%rs50, %rs49, 2;
	mul.lo.s16 	%rs51, %rs50, 192;
	cvt.u32.u16 	%r53, %rs51;
	add.s32 	%r54, %r6, %r53;
	mul.wide.u32 	%rd23, %r54, 4;
	add.s64 	%rd24, %rd1, %rd23;
	ld.global.nc.f32 	%f90, [%rd24];
	st.shared.f32 	[%r5+3844], %f90;
	add.s16 	%rs52, %rs1, 1200;
	mul.hi.u16 	%rs53, %rs52, 2731;
	shr.u16 	%rs54, %rs53, 2;
	mul.lo.s16 	%rs55, %rs54, 192;
	cvt.u32.u16 	%r55, %rs55;
	add.s32 	%r56, %r41, %r55;
	mul.wide.u32 	%rd25, %r56, 4;
	add.s64 	%rd26, %rd1, %rd25;
	ld.global.nc.f32 	%f91, [%rd26];
	st.shared.f32 	[%r5+4800], %f91;
	add.s16 	%rs56, %rs1, 1201;
	mul.hi.u16 	%rs57, %rs56, 2731;
	shr.u16 	%rs58, %rs57, 2;
	mul.lo.s16 	%rs59, %rs58, 192;
	cvt.u32.u16 	%r57, %rs59;
	add.s32 	%r58, %r45, %r57;
	mul.wide.u32 	%rd27, %r58, 4;
	add.s64 	%rd28, %rd1, %rd27;
	ld.global.nc.f32 	%f92, [%rd28];
	st.shared.f32 	[%r5+4804], %f92;
	ld.global.nc.f32 	%f93, [%rd2+11520];
	st.shared.f32 	[%r5+5760], %f93;
	add.s16 	%rs60, %rs1, 1441;
	mul.hi.u16 	%rs61, %rs60, 2731;
	shr.u16 	%rs62, %rs61, 2;
	mul.lo.s16 	%rs63, %rs62, 192;
	cvt.u32.u16 	%r59, %rs63;
	add.s32 	%r60, %r6, %r59;
	mul.wide.u32 	%rd29, %r60, 4;
	add.s64 	%rd30, %rd1, %rd29;
	ld.global.nc.f32 	%f94, [%rd30];
	st.shared.f32 	[%r5+5764], %f94;
	add.s16 	%rs64, %rs1, 1680;
	mul.hi.u16 	%rs65, %rs64, 2731;
	shr.u16 	%rs66, %rs65, 2;
	mul.lo.s16 	%rs67, %rs66, 192;
	cvt.u32.u16 	%r61, %rs67;
	add.s32 	%r62, %r41, %r61;
	mul.wide.u32 	%rd31, %r62, 4;
	add.s64 	%rd32, %rd1, %rd31;
	ld.global.nc.f32 	%f95, [%rd32];
	st.shared.f32 	[%r5+6720], %f95;
	add.s16 	%rs68, %rs1, 1681;
	mul.hi.u16 	%rs69, %rs68, 2731;
	shr.u16 	%rs70, %rs69, 2;
	mul.lo.s16 	%rs71, %rs70, 192;
	cvt.u32.u16 	%r63, %rs71;
	add.s32 	%r64, %r45, %r63;
	mul.wide.u32 	%rd33, %r64, 4;
	add.s64 	%rd34, %rd1, %rd33;
	ld.global.nc.f32 	%f96, [%rd34];
	st.shared.f32 	[%r5+6724], %f96;
	ld.global.nc.f32 	%f97, [%rd2+15360];
	st.shared.f32 	[%r5+7680], %f97;
	add.s16 	%rs72, %rs1, 1921;
	mul.hi.u16 	%rs73, %rs72, 2731;
	shr.u16 	%rs74, %rs73, 2;
	mul.lo.s16 	%rs75, %rs74, 192;
	cvt.u32.u16 	%r65, %rs75;
	add.s32 	%r66, %r6, %r65;
	mul.wide.u32 	%rd35, %r66, 4;
	add.s64 	%rd36, %rd1, %rd35;
	ld.global.nc.f32 	%f98, [%rd36];
	st.shared.f32 	[%r5+7684], %f98;
	add.s16 	%rs76, %rs1, 2160;
	mul.hi.u16 	%rs77, %rs76, 2731;
	shr.u16 	%rs78, %rs77, 2;
	mul.lo.s16 	%rs79, %rs78, 192;
	cvt.u32.u16 	%r67, %rs79;
	add.s32 	%r68, %r41, %r67;
	mul.wide.u32 	%rd37, %r68, 4;
	add.s64 	%rd38, %rd1, %rd37;
	ld.global.nc.f32 	%f99, [%rd38];
	st.shared.f32 	[%r5+8640], %f99;
	add.s16 	%rs80, %rs1, 2161;
	mul.hi.u16 	%rs81, %rs80, 2731;
	shr.u16 	%rs82, %rs81, 2;
	mul.lo.s16 	%rs83, %rs82, 192;
	cvt.u32.u16 	%r69, %rs83;
	add.s32 	%r70, %r45, %r69;
	mul.wide.u32 	%rd39, %r70, 4;
	add.s64 	%rd40, %rd1, %rd39;
	ld.global.nc.f32 	%f100, [%rd40];
	st.shared.f32 	[%r5+8644], %f100;
	ld.global.nc.f32 	%f101, [%rd2+19200];
	st.shared.f32 	[%r5+9600], %f101;
	add.s16 	%rs84, %rs1, 2401;
	mul.hi.u16 	%rs85, %rs84, 2731;
	shr.u16 	%rs86, %rs85, 2;
	mul.lo.s16 	%rs87, %rs86, 192;
	cvt.u32.u16 	%r71, %rs87;
	add.s32 	%r72, %r6, %r71;
	mul.wide.u32 	%rd41, %r72, 4;
	add.s64 	%rd42, %rd1, %rd41;
	ld.global.nc.f32 	%f102, [%rd42];
	st.shared.f32 	[%r5+9604], %f102;
	add.s16 	%rs88, %rs1, 2640;
	mul.hi.u16 	%rs89, %rs88, 2731;
	shr.u16 	%rs90, %rs89, 2;
	mul.lo.s16 	%rs91, %rs90, 192;
	cvt.u32.u16 	%r73, %rs91;
	add.s32 	%r74, %r41, %r73;
	mul.wide.u32 	%rd43, %r74, 4;
	add.s64 	%rd44, %rd1, %rd43;
	ld.global.nc.f32 	%f103, [%rd44];
	st.shared.f32 	[%r5+10560], %f103;
	add.s16 	%rs92, %rs1, 2641;
	mul.hi.u16 	%rs93, %rs92, 2731;
	shr.u16 	%rs94, %rs93, 2;
	mul.lo.s16 	%rs95, %rs94, 192;
	cvt.u32.u16 	%r75, %rs95;
	add.s32 	%r76, %r45, %r75;
	mul.wide.u32 	%rd45, %r76, 4;
	add.s64 	%rd46, %rd1, %rd45;
	ld.global.nc.f32 	%f104, [%rd46];
	st.shared.f32 	[%r5+10564], %f104;
	setp.gt.u32 	%p2, %r1, 95;
	@%p2 bra 	$L__BB0_2;
	ld.global.nc.f32 	%f105, [%rd2+23040];
	st.shared.f32 	[%r5+11520], %f105;
	add.s16 	%rs96, %rs1, 2881;
	mul.hi.u16 	%rs97, %rs96, 2731;
	shr.u16 	%rs98, %rs97, 2;
	mul.lo.s16 	%rs99, %rs98, 192;
	cvt.u32.u16 	%r77, %rs99;
	add.s32 	%r78, %r6, %r77;
	mul.wide.u32 	%rd47, %r78, 4;
	add.s64 	%rd48, %rd1, %rd47;
	ld.global.nc.f32 	%f106, [%rd48];
	st.shared.f32 	[%r5+11524], %f106;
$L__BB0_2:
	bar.sync 	0;
	and.b32  	%r7, %r1, 3;
	mov.b32 	%r105, 0;
	mov.f32 	%f253, 0f00000000;
	shl.b32 	%r82, %r1, 5;
	and.b32  	%r83, %r82, 32640;
	add.s32 	%r85, %r17, %r83;
	mad.lo.s32 	%r87, %r7, 12, %r35;
	mov.f32 	%f254, %f253;
	mov.f32 	%f255, %f253;
	mov.f32 	%f256, %f253;
	mov.f32 	%f257, %f253;
	mov.f32 	%f258, %f253;
	mov.f32 	%f259, %f253;
	mov.f32 	%f260, %f253;
	mov.f32 	%f261, %f253;
	mov.f32 	%f262, %f253;
	mov.f32 	%f263, %f253;
	mov.f32 	%f264, %f253;
	mov.f32 	%f265, %f253;
	mov.f32 	%f266, %f253;
	mov.f32 	%f267, %f253;
	mov.f32 	%f268, %f253;
	mov.f32 	%f269, %f253;
	mov.f32 	%f270, %f253;
	mov.f32 	%f271, %f253;
	mov.f32 	%f272, %f253;
	mov.f32 	%f273, %f253;
	mov.f32 	%f274, %f253;
	mov.f32 	%f275, %f253;
	mov.f32 	%f276, %f253;
$L__BB0_3:
	shl.b32 	%r81, %r105, 4;
	add.s32 	%r106, %r85, %r81;
	mad.lo.s32 	%r10, %r105, 1536, %r87;
	mov.b32 	%r107, 192;
$L__BB0_4:
	ld.shared.f32 	%f108, [%r106];
	add.s32 	%r88, %r10, %r107;
	ld.shared.f32 	%f109, [%r88+-192];
	fma.rn.f32 	%f276, %f108, %f109, %f276;
	ld.shared.f32 	%f110, [%r88+-144];
	fma.rn.f32 	%f275, %f108, %f110, %f275;
	ld.shared.f32 	%f111, [%r88+-96];
	fma.rn.f32 	%f274, %f108, %f111, %f274;
	ld.shared.f32 	%f112, [%r88+-48];
	fma.rn.f32 	%f273, %f108, %f112, %f273;
	ld.shared.f32 	%f113, [%r88];
	fma.rn.f32 	%f272, %f108, %f113, %f272;
	ld.shared.f32 	%f114, [%r88+48];
	fma.rn.f32 	%f271, %f108, %f114, %f271;
	ld.shared.f32 	%f115, [%r88+96];
	fma.rn.f32 	%f270, %f108, %f115, %f270;
	ld.shared.f32 	%f116, [%r88+144];
	fma.rn.f32 	%f269, %f108, %f116, %f269;
	ld.shared.f32 	%f117, [%r88+-188];
	fma.rn.f32 	%f268, %f108, %f117, %f268;
	ld.shared.f32 	%f118, [%r88+-140];
	fma.rn.f32 	%f267, %f108, %f118, %f267;
	ld.shared.f32 	%f119, [%r88+-92];
	fma.rn.f32 	%f266, %f108, %f119, %f266;
	ld.shared.f32 	%f120, [%r88+-44];
	fma.rn.f32 	%f265, %f108, %f120, %f265;
	ld.shared.f32 	%f121, [%r88+4];
	fma.rn.f32 	%f264, %f108, %f121, %f264;
	ld.shared.f32 	%f122, [%r88+52];
	fma.rn.f32 	%f263, %f108, %f122, %f263;
	ld.shared.f32 	%f123, [%r88+100];
	fma.rn.f32 	%f262, %f108, %f123, %f262;
	ld.shared.f32 	%f124, [%r88+148];
	fma.rn.f32 	%f261, %f108, %f124, %f261;
	ld.shared.f32 	%f125, [%r88+-184];
	fma.rn.f32 	%f260, %f108, %f125, %f260;
	ld.shared.f32 	%f126, [%r88+-136];
	fma.rn.f32 	%f259, %f108, %f126, %f259;
	ld.shared.f32 	%f127, [%r88+-88];
	fma.rn.f32 	%f258, %f108, %f127, %f258;
	ld.shared.f32 	%f128, [%r88+-40];
	fma.rn.f32 	%f257, %f108, %f128, %f257;
	ld.shared.f32 	%f129, [%r88+8];
	fma.rn.f32 	%f256, %f108, %f129, %f256;
	ld.shared.f32 	%f130, [%r88+56];
	fma.rn.f32 	%f255, %f108, %f130, %f255;
	ld.shared.f32 	%f131, [%r88+104];
	fma.rn.f32 	%f254, %f108, %f131, %f254;
	ld.shared.f32 	%f132, [%r88+152];
	fma.rn.f32 	%f253, %f108, %f132, %f253;
	add.s32 	%r107, %r107, 384;
	add.s32 	%r106, %r106, 4;
	setp.ne.s32 	%p3, %r107, 1728;
	@%p3 bra 	$L__BB0_4;
	add.s32 	%r105, %r105, 1;
	setp.ne.s32 	%p4, %r105, 8;
	@%p4 bra 	$L__BB0_3;
	ld.param.u64 	%rd55, [my_kernel_kernel0_param_2];
	mad.lo.s32 	%r89, %r7, 3, %r4;
	mul.hi.u32 	%r90, %r1, 357913942;
	mul.lo.s32 	%r91, %r90, 12;
	sub.s32 	%r92, %r1, %r91;
	shr.u32 	%r93, %r92, 2;
	cvt.u16.u32 	%rs100, %r93;
	mov.b16 	%rs101, 576;
	mov.b32 	%r94, {%rs101, %rs100};
	prmt.b32 	%r95, %r96, %r97, 0x3340U;
	prmt.b32 	%r98, %r3, 65472, 0x3340U;
	prmt.b32 	%r99, %r98, %r95, 0x5410U;
	mov.b32 	%r100, 0;
	dp2a.lo.u32.u32 	%r101, %r94, %r99, %r100;
	mad.lo.s32 	%r102, %r90, 5760, %r101;
	mad.lo.s32 	%r103, %r2, 57600, %r102;
	add.s32 	%r104, %r103, %r89;
	cvta.to.global.u64 	%rd49, %rd4;
	cvta.to.global.u64 	%rd50, %rd55;
	mul.wide.u32 	%rd51, %r89, 4;
	add.s64 	%rd52, %rd49, %rd51;
	ld.global.nc.f32 	%f133, [%rd52];
	add.f32 	%f134, %f276, %f133;
	min.f32 	%f135, %f134, 0f40C00000;
	max.f32 	%f136, %f135, 0f00000000;
	mul.wide.u32 	%rd53, %r104, 4;
	add.s64 	%rd54, %rd50, %rd53;
	st.global.f32 	[%rd54], %f136;
	ld.global.nc.f32 	%f137, [%rd52+48];
	add.f32 	%f138, %f275, %f137;
	min.f32 	%f139, %f138, 0f40C00000;
	max.f32 	%f140, %f139, 0f00000000;
	st.global.f32 	[%rd54+48], %f140;
	ld.global.nc.f32 	%f141, [%rd52+96];
	add.f32 	%f142, %f274, %f141;
	min.f32 	%f143, %f142, 0f40C00000;
	max.f32 	%f144, %f143, 0f00000000;
	st.global.f32 	[%rd54+96], %f144;
	ld.global.nc.f32 	%f145, [%rd52+144];
	add.f32 	%f146, %f273, %f145;
	min.f32 	%f147, %f146, 0f40C00000;
	max.f32 	%f148, %f147, 0f00000000;
	st.global.f32 	[%rd54+144], %f148;
	ld.global.nc.f32 	%f149, [%rd52+192];
	add.f32 	%f150, %f272, %f149;
	min.f32 	%f151, %f150, 0f40C00000;
	max.f32 	%f152, %f151, 0f00000000;
	st.global.f32 	[%rd54+192], %f152;
	ld.global.nc.f32 	%f153, [%rd52+240];
	add.f32 	%f154, %f271, %f153;
	min.f32 	%f155, %f154, 0f40C00000;
	max.f32 	%f156, %f155, 0f00000000;
	st.global.f32 	[%rd54+240], %f156;
	ld.global.nc.f32 	%f157, [%rd52+288];
	add.f32 	%f158, %f270, %f157;
	min.f32 	%f159, %f158, 0f40C00000;
	max.f32 	%f160, %f159, 0f00000000;
	st.global.f32 	[%rd54+288], %f160;
	ld.global.nc.f32 	%f161, [%rd52+336];
	add.f32 	%f162, %f269, %f161;
	min.f32 	%f163, %f162, 0f40C00000;
	max.f32 	%f164, %f163, 0f00000000;
	st.global.f32 	[%rd54+336], %f164;
	ld.global.nc.f32 	%f165, [%rd52+4];
	add.f32 	%f166, %f268, %f165;
	min.f32 	%f167, %f166, 0f40C00000;
	max.f32 	%f168, %f167, 0f00000000;
	st.global.f32 	[%rd54+4], %f168;
	ld.global.nc.f32 	%f169, [%rd52+52];
	add.f32 	%f170, %f267, %f169;
	min.f32 	%f171, %f170, 0f40C00000;
	max.f32 	%f172, %f171, 0f00000000;
	st.global.f32 	[%rd54+52], %f172;
	ld.global.nc.f32 	%f173, [%rd52+100];
	add.f32 	%f174, %f266, %f173;
	min.f32 	%f175, %f174, 0f40C00000;
	max.f32 	%f176, %f175, 0f00000000;
	st.global.f32 	[%rd54+100], %f176;
	ld.global.nc.f32 	%f177, [%rd52+148];
	add.f32 	%f178, %f265, %f177;
	min.f32 	%f179, %f178, 0f40C00000;
	max.f32 	%f180, %f179, 0f00000000;
	st.global.f32 	[%rd54+148], %f180;
	ld.global.nc.f32 	%f181, [%rd52+196];
	add.f32 	%f182, %f264, %f181;
	min.f32 	%f183, %f182, 0f40C00000;
	max.f32 	%f184, %f183, 0f00000000;
	st.global.f32 	[%rd54+196], %f184;
	ld.global.nc.f32 	%f185, [%rd52+244];
	add.f32 	%f186, %f263, %f185;
	min.f32 	%f187, %f186, 0f40C00000;
	max.f32 	%f188, %f187, 0f00000000;
	st.global.f32 	[%rd54+244], %f188;
	ld.global.nc.f32 	%f189, [%rd52+292];
	add.f32 	%f190, %f262, %f189;
	min.f32 	%f191, %f190, 0f40C00000;
	max.f32 	%f192, %f191, 0f00000000;
	st.global.f32 	[%rd54+292], %f192;
	ld.global.nc.f32 	%f193, [%rd52+340];
	add.f32 	%f194, %f261, %f193;
	min.f32 	%f195, %f194, 0f40C00000;
	max.f32 	%f196, %f195, 0f00000000;
	st.global.f32 	[%rd54+340], %f196;
	ld.global.nc.f32 	%f197, [%rd52+8];
	add.f32 	%f198, %f260, %f197;
	min.f32 	%f199, %f198, 0f40C00000;
	max.f32 	%f200, %f199, 0f00000000;
	st.global.f32 	[%rd54+8], %f200;
	ld.global.nc.f32 	%f201, [%rd52+56];
	add.f32 	%f202, %f259, %f201;
	min.f32 	%f203, %f202, 0f40C00000;
	max.f32 	%f204, %f203, 0f00000000;
	st.global.f32 	[%rd54+56], %f204;
	ld.global.nc.f32 	%f205, [%rd52+104];
	add.f32 	%f206, %f258, %f205;
	min.f32 	%f207, %f206, 0f40C00000;
	max.f32 	%f208, %f207, 0f00000000;
	st.global.f32 	[%rd54+104], %f208;
	ld.global.nc.f32 	%f209, [%rd52+152];
	add.f32 	%f210, %f257, %f209;
	min.f32 	%f211, %f210, 0f40C00000;
	max.f32 	%f212, %f211, 0f00000000;
	st.global.f32 	[%rd54+152], %f212;
	ld.global.nc.f32 	%f213, [%rd52+200];
	add.f32 	%f214, %f256, %f213;
	min.f32 	%f215, %f214, 0f40C00000;
	max.f32 	%f216, %f215, 0f00000000;
	st.global.f32 	[%rd54+200], %f216;
	ld.global.nc.f32 	%f217, [%rd52+248];
	add.f32 	%f218, %f255, %f217;
	min.f32 	%f219, %f218, 0f40C00000;
	max.f32 	%f220, %f219, 0f00000000;
	st.global.f32 	[%rd54+248], %f220;
	ld.global.nc.f32 	%f221, [%rd52+296];
	add.f32 	%f222, %f254, %f221;
	min.f32 	%f223, %f222, 0f40C00000;
	max.f32 	%f224, %f223, 0f00000000;
	st.global.f32 	[%rd54+296], %f224;
	ld.global.nc.f32 	%f225, [%rd52+344];
	add.f32 	%f226, %f253, %f225;
	min.f32 	%f227, %f226, 0f40C00000;
	max.f32 	%f228, %f227, 0f00000000;
	st.global.f32 	[%rd54+344], %f228;
	ret;

}


// ===== COMPILED SASS (sm_100) =====

	.target	sm_100

	.elftype	@"ET_EXEC"


//--------------------- .note.nv.tkinfo           --------------------------
	.section	.note.nv.tkinfo,"",@"SHT_NOTE"
	.sectionflags	@"SHF_NOTE_NV_TKINFO"
	.tkinfo
        /*0018*/ 	.word	0x00000002
        /*0030*/ 	.string	""
        /*0030*/ 	.string	"ptxas"
        /*0030*/ 	.string	"Cuda compilation tools, release 13.0, V13.0.88"
        /*0030*/ 	.string	"Build cuda_13.0.r13.0/compiler.36424714_0"
        /*0030*/ 	.string	"-arch sm_100 -m 64 "



//--------------------- .note.nv.cuinfo           --------------------------
	.section	.note.nv.cuinfo,"",@"SHT_NOTE"
	.sectionflags	@"SHF_NOTE_NV_CUINFO"
        /*0018*/ 	.short	0x0002
        /*001a*/ 	.short	0x0064
        /*001c*/ 	.short	0x0082
	.zero		2


//--------------------- .nv.info                  --------------------------
	.section	.nv.info,"",@"SHT_CUDA_INFO"
	.align	4


	//----- nvinfo : EIATTR_REGCOUNT
	.align		4
        /*0000*/ 	.byte	0x04, 0x2f
        /*0002*/ 	.short	(.L_1 - .L_0)
	.align		4
.L_0:
        /*0004*/ 	.word	index@(my_kernel_kernel0)
        /*0008*/ 	.word	0x00000028


	//----- nvinfo : EIATTR_FRAME_SIZE
	.align		4
.L_1:
        /*000c*/ 	.byte	0x04, 0x11
        /*000e*/ 	.short	(.L_3 - .L_2)
	.align		4
.L_2:
        /*0010*/ 	.word	index@(my_kernel_kernel0)
        /*0014*/ 	.word	0x00000000


	//----- nvinfo : EIATTR_MIN_STACK_SIZE
	.align		4
.L_3:
        /*0018*/ 	.byte	0x04, 0x12
        /*001a*/ 	.short	(.L_5 - .L_4)
	.align		4
.L_4:
        /*001c*/ 	.word	index@(my_kernel_kernel0)
        /*0020*/ 	.word	0x00000000
.L_5:


//--------------------- .nv.compat                --------------------------
	.section	.nv.compat,"",@"SHT_CUDA_COMPAT_INFO"
	.align	4
        /*0000*/ 	.byte	0x02, 0x09, 0x00, 0x00, 0x02, 0x02, 0x01, 0x00, 0x02, 0x05, 0x05, 0x00, 0x03, 0x07, 0x01, 0x01
        /*0010*/ 	.byte	0x02, 0x03, 0x00, 0x00, 0x02, 0x06, 0x01, 0x00, 0x04, 0x0b, 0x08, 0x00, 0x09, 0x00, 0x00, 0x00
        /*0020*/ 	.byte	0x00, 0x00, 0x00, 0x00


//--------------------- .nv.info.my_kernel_kernel0 --------------------------
	.section	.nv.info.my_kernel_kernel0,"",@"SHT_CUDA_INFO"
	.sectionflags	@""
	.align	4


	//----- nvinfo : EIATTR_CUDA_API_VERSION
	.align		4
        /*0000*/ 	.byte	0x04, 0x37
        /*0002*/ 	.short	(.L_7 - .L_6)
.L_6:
        /*0004*/ 	.word	0x00000082


	//----- nvinfo : EIATTR_KPARAM_INFO
	.align		4
.L_7:
        /*0008*/ 	.byte	0x04, 0x17
        /*000a*/ 	.short	(.L_9 - .L_8)
.L_8:
        /*000c*/ 	.word	0x00000000
        /*0010*/ 	.short	0x0003
        /*0012*/ 	.short	0x0018
        /*0014*/ 	.byte	0x00, 0xf5, 0x21, 0x00


	//----- nvinfo : EIATTR_KPARAM_INFO
	.align		4
.L_9:
        /*0018*/ 	.byte	0x04, 0x17
        /*001a*/ 	.short	(.L_11 - .L_10)
.L_10:
        /*001c*/ 	.word	0x00000000
        /*0020*/ 	.short	0x0002
        /*0022*/ 	.short	0x0010
        /*0024*/ 	.byte	0x00, 0xf5, 0x21, 0x00


	//----- nvinfo : EIATTR_KPARAM_INFO
	.align		4
.L_11:
        /*0028*/ 	.byte	0x04, 0x17
        /*002a*/ 	.short	(.L_13 - .L_12)
.L_12:
        /*002c*/ 	.word	0x00000000
        /*0030*/ 	.short	0x0001
        /*0032*/ 	.short	0x0008
        /*0034*/ 	.byte	0x00, 0xf5, 0x21, 0x00


	//----- nvinfo : EIATTR_KPARAM_INFO
	.align		4
.L_13:
        /*0038*/ 	.byte	0x04, 0x17
        /*003a*/ 	.short	(.L_15 - .L_14)
.L_14:
        /*003c*/ 	.word	0x00000000
        /*0040*/ 	.short	0x0000
        /*0042*/ 	.short	0x0000
        /*0044*/ 	.byte	0x00, 0xf5, 0x21, 0x00


	//----- nvinfo : EIATTR_SPARSE_MMA_MASK
	.align		4
.L_15:
        /*0048*/ 	.byte	0x03, 0x50
        /*004a*/ 	.short	0x0000


	//----- nvinfo : EIATTR_MAXREG_COUNT
	.align		4
        /*004c*/ 	.byte	0x03, 0x1b
        /*004e*/ 	.short	0x00ff


	//----- nvinfo : EIATTR_NUM_BARRIERS
	.align		4
        /*0050*/ 	.byte	0x02, 0x4c
        /*0052*/ 	.byte	0x01
	.zero		1


	//----- nvinfo : EIATTR_MERCURY_ISA_VERSION
	.align		4
        /*0054*/ 	.byte	0x03, 0x5f
        /*0056*/ 	.short	0x0101


	//----- nvinfo : EIATTR_VRC_CTA_INIT_COUNT
	.align		4
        /*0058*/ 	.byte	0x02, 0x4a
	.zero		1
	.zero		1


	//----- nvinfo : EIATTR_EXIT_INSTR_OFFSETS
	.align		4
        /*005c*/ 	.byte	0x04, 0x1c
        /*005e*/ 	.short	(.L_17 - .L_16)


	//   ....[0]....
.L_16:
        /*0060*/ 	.word	0x00002940


	//----- nvinfo : EIATTR_CBANK_PARAM_SIZE
	.align		4
.L_17:
        /*0064*/ 	.byte	0x03, 0x19
        /*0066*/ 	.short	0x0020


	//----- nvinfo : EIATTR_PARAM_CBANK
	.align		4
        /*0068*/ 	.byte	0x04, 0x0a
        /*006a*/ 	.short	(.L_19 - .L_18)
	.align		4
.L_18:
        /*006c*/ 	.word	index@(.nv.constant0.my_kernel_kernel0)
        /*0070*/ 	.short	0x0380
        /*0072*/ 	.short	0x0020


	//----- nvinfo : EIATTR_SW_WAR
	.align		4
.L_19:
        /*0074*/ 	.byte	0x04, 0x36
        /*0076*/ 	.short	(.L_21 - .L_20)
.L_20:
        /*0078*/ 	.word	0x00000008
.L_21:


//--------------------- .nv.callgraph             --------------------------
	.section	.nv.callgraph,"",@"SHT_CUDA_CALLGRAPH"
	.align	4
	.sectionentsize	8
	.align		4
        /*0000*/ 	.word	0x00000000
	.align		4
        /*0004*/ 	.word	0xffffffff
	.align		4
        /*0008*/ 	.word	0x00000000
	.align		4
        /*000c*/ 	.word	0xfffffffe
	.align		4
        /*0010*/ 	.word	0x00000000
	.align		4
        /*0014*/ 	.word	0xfffffffd
	.align		4
        /*0018*/ 	.word	0x00000000
	.align		4
        /*001c*/ 	.word	0xfffffffc


//--------------------- .text.my_kernel_kernel0   --------------------------
	.section	.text.my_kernel_kernel0,"ax",@progbits
	.align	128
        .global         my_kernel_kernel0
        .type           my_kernel_kernel0,@function
        .size           my_kernel_kernel0,(.L_x_2 - my_kernel_kernel0)
        .other          my_kernel_kernel0,@"STO_CUDA_ENTRY STV_DEFAULT"
my_kernel_kernel0:
.text.my_kernel_kernel0:
[----:B------:R-:W-:Y:S01]  /*0000*/  LDC R1, c[0x0][0x37c] ;  /* 0x0000df00ff017b82 */ /* 0x000fe20000000800 */
[----:B------:R-:W0:Y:S07]  /*0010*/  S2R R0, SR_TID.X ;  /* 0x0000000000007919 */ /* 0x000e2e0000002100 */
[----:B------:R-:W1:Y:S01]  /*0020*/  S2UR UR7, SR_CTAID.X ;  /* 0x00000000000779c3 */ /* 0x000e620000002500 */
[----:B------:R-:W2:Y:S07]  /*0030*/  LDCU.64 UR10, c[0x0][0x358] ;  /* 0x00006b00ff0a77ac */ /* 0x000eae0008000a00 */
[----:B------:R-:W3:Y:S08]  /*0040*/  LDC.64 R4, c[0x0][0x380] ;  /* 0x0000e000ff047b82 */ /* 0x000ef00000000a00 */
[----:B------:R-:W4:Y:S01]  /*0050*/  LDC.64 R30, c[0x0][0x388] ;  /* 0x0000e200ff1e7b82 */ /* 0x000f220000000a00 */
[----:B-1----:R-:W-:-:S04]  /*0060*/  UIMAD.WIDE.U32 UR4, UR7, 0x66666667, URZ ;  /* 0x66666667070478a5 */ /* 0x002fc8000f8e00ff */
[----:B------:R-:W-:Y:S01]  /*0070*/  USHF.R.U32.HI UR5, URZ, 0x3, UR5 ;  /* 0x00000003ff057899 */ /* 0x000fe20008011605 */
[----:B0-----:R-:W-:-:S03]  /*0080*/  LOP3.LUT R2, R0, 0xffff, RZ, 0xc0, !PT ;  /* 0x0000ffff00027812 */ /* 0x001fc600078ec0ff */
[----:B------:R-:W-:Y:S02]  /*0090*/  UIMAD UR4, UR5, -0x14, UR7 ;  /* 0xffffffec050478a4 */ /* 0x000fe4000f8e0207 */
[----:B------:R-:W-:Y:S02]  /*00a0*/  IMAD R3, R2, 0xaab, RZ ;  /* 0x00000aab02037824 */ /* 0x000fe400078e02ff */
[----:B------:R-:W-:-:S03]  /*00b0*/  USHF.R.U32.HI UR6, URZ, 0x1, UR4 ;  /* 0x00000001ff067899 */ /* 0x000fc60008011604 */
[----:B------:R-:W-:Y:S01]  /*00c0*/  SHF.R.U32.HI R3, RZ, 0x10, R3 ;  /* 0x00000010ff037819 */ /* 0x000fe20000011603 */
[----:B------:R-:W-:-:S03]  /*00d0*/  UIMAD UR4, UR5, 0x64, UR6 ;  /* 0x00000064050478a4 */ /* 0x000fc6000f8e0206 */
[----:B------:R-:W-:Y:S01]  /*00e0*/  PRMT R7, R3, 0x9910, RZ ;  /* 0x0000991003077816 */ /* 0x000fe200000000ff */
[----:B------:R-:W-:-:S04]  /*00f0*/  UIMAD UR4, UR4, 0x60, URZ ;  /* 0x00000060040478a4 */ /* 0x000fc8000f8e02ff */
[----:B------:R-:W-:-:S05]  /*0100*/  IMAD R3, R7, 0x18, RZ ;  /* 0x0000001807037824 */ /* 0x000fca00078e02ff */
[----:B------:R-:W-:-:S04]  /*0110*/  IADD3 R3, PT, PT, RZ, -R3, RZ ;  /* 0x80000003ff037210 */ /* 0x000fc80007ffe0ff */
[----:B------:R-:W-:-:S04]  /*0120*/  PRMT R3, R3, 0x7710, RZ ;  /* 0x0000771003037816 */ /* 0x000fc800000000ff */
[----:B------:R-:W-:Y:S01]  /*0130*/  IADD3 R6, PT, PT, R3, R0, RZ ;  /* 0x0000000003067210 */ /* 0x000fe20007ffe0ff */
[----:B------:R-:W-:-:S04]  /*0140*/  IMAD R3, R7, 0x3c0, RZ ;  /* 0x000003c007037824 */ /* 0x000fc800078e02ff */
[----:B------:R-:W-:Y:S01]  /*0150*/  IMAD.SHL.U32 R6, R6, 0x4, RZ ;  /* 0x0000000406067824 */ /* 0x000fe200078e00ff */
[----:B------:R-:W-:-:S04]  /*0160*/  LOP3.LUT R3, R3, 0xffff, RZ, 0xc0, !PT ;  /* 0x0000ffff03037812 */ /* 0x000fc800078ec0ff */
[----:B------:R-:W-:-:S04]  /*0170*/  LOP3.LUT R6, R6, 0xffff, RZ, 0xc0, !PT ;  /* 0x0000ffff06067812 */ /* 0x000fc800078ec0ff */
[----:B------:R-:W-:-:S05]  /*0180*/  IADD3 R3, PT, PT, R6, UR4, R3 ;  /* 0x0000000406037c10 */ /* 0x000fca000fffe003 */
[----:B---3--:R-:W-:-:S05]  /*0190*/  IMAD.WIDE.U32 R4, R3, 0x4, R4 ;  /* 0x0000000403047825 */ /* 0x008fca00078e0004 */
[----:B--2---:R-:W2:Y:S04]  /*01a0*/  LDG.E.128.CONSTANT R8, desc[UR10][R4.64] ;  /* 0x0000000a04087981 */ /* 0x004ea8000c1e9d00 */
[----:B------:R0:W3:Y:S01]  /*01b0*/  LDG.E.128.CONSTANT R16, desc[UR10][R4.64+0x4b00] ;  /* 0x004b000a04107981 */ /* 0x0000e2000c1e9d00 */
[----:B------:R-:W-:Y:S01]  /*01c0*/  SHF.L.U32 R12, R0, 0x1, RZ ;  /* 0x00000001000c7819 */ /* 0x000fe200000006ff */
[----:B------:R-:W-:Y:S01]  /*01d0*/  IMAD R2, R2, 0x556, RZ ;  /* 0x0000055602027824 */ /* 0x000fe200078e02ff */
[----:B------:R-:W-:Y:S01]  /*01e0*/  ULOP3.LUT UR4, UR7, 0x1, URZ, 0xc0, !UPT ;  /* 0x0000000107047892 */ /* 0x000fe2000f8ec0ff */
[----:B------:R-:W-:Y:S02]  /*01f0*/  ISETP.GT.U32.AND P0, PT, R0, 0x5f, PT ;  /* 0x0000005f0000780c */ /* 0x000fe40003f04070 */
[C---:B------:R-:W-:Y:S01]  /*0200*/  VIADD R15, R12.reuse, 0x31 ;  /* 0x000000310c0f7836 */ /* 0x040fe20000000000 */
[C---:B------:R-:W-:Y:S01]  /*0210*/  IADD3 R6, PT, PT, R12.reuse, 0x30, RZ ;  /* 0x000000300c067810 */ /* 0x040fe20007ffe0ff */
[----:B------:R-:W-:Y:S01]  /*0220*/  VIADD R21, R12, 0x1 ;  /* 0x000000010c157836 */ /* 0x000fe20000000000 */
[----:B------:R-:W-:-:S02]  /*0230*/  UISETP.NE.U32.AND UP0, UPT, UR4, 0x1, UPT ;  /* 0x000000010400788c */ /* 0x000fc4000bf05070 */
[----:B------:R-:W-:Y:S02]  /*0240*/  LOP3.LUT R7, R15, 0xffff, RZ, 0xc0, !PT ;  /* 0x0000ffff0f077812 */ /* 0x000fe400078ec0ff */
[----:B------:R-:W-:Y:S01]  /*0250*/  LOP3.LUT R3, R6, 0xffff, RZ, 0xc0, !PT ;  /* 0x0000ffff06037812 */ /* 0x000fe200078ec0ff */
[----:B------:R-:W-:Y:S02]  /*0260*/  USEL UR7, URZ, 0x60, UP0 ;  /* 0x00000060ff077887 */ /* 0x000fe40008000000 */
[----:B------:R-:W-:Y:S02]  /*0270*/  IMAD R7, R7, 0xaab, RZ ;  /* 0x00000aab07077824 */ /* 0x000fe400078e02ff */
[----:B------:R-:W-:-:S03]  /*0280*/  IMAD R3, R3, 0xaab, RZ ;  /* 0x00000aab03037824 */ /* 0x000fc600078e02ff */
[----:B------:R-:W-:Y:S02]  /*0290*/  SHF.R.U32.HI R7, RZ, 0x12, R7 ;  /* 0x00000012ff077819 */ /* 0x000fe40000011607 */
[----:B------:R-:W-:Y:S02]  /*02a0*/  SHF.R.U32.HI R3, RZ, 0x12, R3 ;  /* 0x00000012ff037819 */ /* 0x000fe40000011603 */
[----:B0-----:R-:W-:Y:S02]  /*02b0*/  PRMT R4, R7, 0x9910, RZ ;  /* 0x0000991007047816 */ /* 0x001fe400000000ff */
[----:B------:R-:W-:Y:S01]  /*02c0*/  PRMT R3, R3, 0x9910, RZ ;  /* 0x0000991003037816 */ /* 0x000fe200000000ff */
[----:B------:R-:W0:Y:S02]  /*02d0*/  S2R R7, SR_CgaCtaId ;  /* 0x0000000000077919 */ /* 0x000e240000008800 */
[----:B------:R-:W-:Y:S02]  /*02e0*/  IMAD R4, R4, 0x60, RZ ;  /* 0x0000006004047824 */ /* 0x000fe400078e02ff */
[----:B------:R-:W-:-:S03]  /*02f0*/  IMAD R3, R3, 0x60, RZ ;  /* 0x0000006003037824 */ /* 0x000fc600078e02ff */
[----:B------:R-:W-:Y:S02]  /*0300*/  IADD3 R4, PT, PT, RZ, -R4, RZ ;  /* 0x80000004ff047210 */ /* 0x000fe40007ffe0ff */
[----:B------:R-:W-:Y:S02]  /*0310*/  IADD3 R3, PT, PT, RZ, -R3, RZ ;  /* 0x80000003ff037210 */ /* 0x000fe40007ffe0ff */
[----:B------:R-:W-:Y:S02]  /*0320*/  PRMT R14, R4, 0x7710, RZ ;  /* 0x00007710040e7816 */ /* 0x000fe400000000ff */
[----:B------:R-:W-:Y:S02]  /*0330*/  LOP3.LUT R4, R21, 0xffff, RZ, 0xc0, !PT ;  /* 0x0000ffff15047812 */ /* 0x000fe400078ec0ff */
[----:B------:R-:W-:Y:S02]  /*0340*/  PRMT R5, R3, 0x7710, RZ ;  /* 0x0000771003057816 */ /* 0x000fe400000000ff */
[----:B------:R-:W-:Y:S01]  /*0350*/  SHF.R.U32.HI R3, RZ, 0x10, R2 ;  /* 0x00000010ff037819 */ /* 0x000fe20000011602 */
[----:B------:R-:W-:Y:S01]  /*0360*/  IMAD R4, R4, 0x2ab, RZ ;  /* 0x000002ab04047824 */ /* 0x000fe200078e02ff */
[----:B------:R-:W-:Y:S01]  /*0370*/  IADD3 R2, PT, PT, R6, R5, RZ ;  /* 0x0000000506027210 */ /* 0x000fe20007ffe0ff */
[----:B------:R-:W-:Y:S01]  /*0380*/  VIADD R5, R12, 0xf0 ;  /* 0x000000f00c057836 */ /* 0x000fe20000000000 */
[----:B------:R-:W-:-:S02]  /*0390*/  PRMT R20, R3, 0x9910, RZ ;  /* 0x0000991003147816 */ /* 0x000fc400000000ff */
[----:B------:R-:W-:Y:S02]  /*03a0*/  SHF.R.U32.HI R4, RZ, 0x10, R4 ;  /* 0x00000010ff047819 */ /* 0x000fe40000011604 */
[----:B------:R-:W-:Y:S01]  /*03b0*/  LOP3.LUT R13, R5, 0xffff, RZ, 0xc0, !PT ;  /* 0x0000ffff050d7812 */ /* 0x000fe200078ec0ff */
[----:B------:R-:W-:Y:S01]  /*03c0*/  IMAD R3, R20, 0x30, RZ ;  /* 0x0000003014037824 */ /* 0x000fe200078e02ff */
[----:B------:R-:W-:Y:S02]  /*03d0*/  PRMT R5, R4, 0x9910, RZ ;  /* 0x0000991004057816 */ /* 0x000fe400000000ff */
[----:B------:R-:W-:Y:S01]  /*03e0*/  IADD3 R15, PT, PT, R15, R14, RZ ;  /* 0x0000000e0f0f7210 */ /* 0x000fe20007ffe0ff */
[----:B------:R-:W-:Y:S01]  /*03f0*/  IMAD R14, R13, 0xaab, RZ ;  /* 0x00000aab0d0e7824 */ /* 0x000fe200078e02ff */
[----:B------:R-:W-:Y:S01]  /*0400*/  IADD3 R3, PT, PT, RZ, -R3, RZ ;  /* 0x80000003ff037210 */ /* 0x000fe20007ffe0ff */
[----:B------:R-:W-:Y:S01]  /*0410*/  IMAD R13, R5, 0x60, RZ ;  /* 0x00000060050d7824 */ /* 0x000fe200078e02ff */
[----:B------:R-:W-:-:S02]  /*0420*/  IADD3 R4, PT, PT, R12, 0xf1, RZ ;  /* 0x000000f10c047810 */ /* 0x000fc40007ffe0ff */
[----:B------:R-:W-:Y:S02]  /*0430*/  PRMT R3, R3, 0x7710, RZ ;  /* 0x0000771003037816 */ /* 0x000fe400000000ff */
[----:B------:R-:W-:Y:S02]  /*0440*/  SHF.R.U32.HI R14, RZ, 0x12, R14 ;  /* 0x00000012ff0e7819 */ /* 0x000fe4000001160e */
[----:B------:R-:W-:Y:S01]  /*0450*/  LOP3.LUT R22, R4, 0xffff, RZ, 0xc0, !PT ;  /* 0x0000ffff04167812 */ /* 0x000fe200078ec0ff */
[----:B------:R-:W-:Y:S01]  /*0460*/  IMAD.IADD R4, R3, 0x1, R0 ;  /* 0x0000000103047824 */ /* 0x000fe200078e0200 */
[----:B------:R-:W-:Y:S01]  /*0470*/  IADD3 R13, PT, PT, RZ, -R13, RZ ;  /* 0x8000000dff0d7210 */ /* 0x000fe20007ffe0ff */
[----:B------:R-:W-:Y:S01]  /*0480*/  IMAD R3, R20, 0xc0, RZ ;  /* 0x000000c014037824 */ /* 0x000fe200078e02ff */
[----:B------:R-:W-:Y:S01]  /*0490*/  PRMT R20, R14, 0x9910, RZ ;  /* 0x000099100e147816 */ /* 0x000fe200000000ff */
[----:B------:R-:W-:Y:S01]  /*04a0*/  IMAD R22, R22, 0xaab, RZ ;  /* 0x00000aab16167824 */ /* 0x000fe200078e02ff */
[----:B------:R-:W-:-:S02]  /*04b0*/  PRMT R14, R13, 0x7710, RZ ;  /* 0x000077100d0e7816 */ /* 0x000fc400000000ff */
[----:B------:R-:W-:Y:S02]  /*04c0*/  MOV R6, 0x400 ;  /* 0x0000040000067802 */ /* 0x000fe40000000f00 */
[----:B------:R-:W-:Y:S01]  /*04d0*/  SHF.L.U32 R4, R4, 0x1, RZ ;  /* 0x0000000104047819 */ /* 0x000fe200000006ff */
[----:B------:R-:W-:Y:S01]  /*04e0*/  IMAD.IADD R21, R21, 0x1, R14 ;  /* 0x0000000115157824 */ /* 0x000fe200078e020e */
[----:B0-----:R-:W-:Y:S02]  /*04f0*/  LEA R14, R7, R6, 0x18 ;  /* 0x00000006070e7211 */ /* 0x001fe400078ec0ff */
[----:B------:R-:W-:Y:S02]  /*0500*/  SHF.R.U32.HI R13, RZ, 0x12, R22 ;  /* 0x00000012ff0d7819 */ /* 0x000fe40000011616 */
[----:B------:R-:W-:Y:S02]  /*0510*/  LEA R24, R0, R14, 0x4 ;  /* 0x0000000e00187211 */ /* 0x000fe400078e20ff */
[----:B------:R-:W-:-:S02]  /*0520*/  LOP3.LUT R3, R3, 0xffff, RZ, 0xc0, !PT ;  /* 0x0000ffff03037812 */ /* 0x000fc400078ec0ff */
[----:B------:R-:W-:Y:S02]  /*0530*/  LOP3.LUT R4, R4, 0xffff, RZ, 0xc0, !PT ;  /* 0x0000ffff04047812 */ /* 0x000fe400078ec0ff */
[----:B------:R-:W-:Y:S02]  /*0540*/  PRMT R25, R13, 0x9910, RZ ;  /* 0x000099100d197816 */ /* 0x000fe400000000ff */
[----:B------:R-:W-:Y:S01]  /*0550*/  IADD3 R3, PT, PT, R4, UR7, R3 ;  /* 0x0000000704037c10 */ /* 0x000fe2000fffe003 */
[----:B------:R-:W-:Y:S01]  /*0560*/  IMAD R4, R20, 0xc0, RZ ;  /* 0x000000c014047824 */ /* 0x000fe200078e02ff */
[----:B------:R-:W-:Y:S01]  /*0570*/  LOP3.LUT R2, R2, 0xffff, RZ, 0xc0, !PT ;  /* 0x0000ffff02027812 */ /* 0x000fe200078ec0ff */
[----:B------:R-:W-:Y:S01]  /*0580*/  IMAD R25, R25, 0xc0, RZ ;  /* 0x000000c019197824 */ /* 0x000fe200078e02ff */
[----:B------:R-:W-:Y:S01]  /*0590*/  LOP3.LUT R15, R15, 0xffff, RZ, 0xc0, !PT ;  /* 0x0000ffff0f0f7812 */ /* 0x000fe200078ec0ff */
[----:B----4-:R-:W-:Y:S01]  /*05a0*/  IMAD.WIDE.U32 R22, R3, 0x4, R30 ;  /* 0x0000000403167825 */ /* 0x010fe200078e001e */
[----:B------:R-:W-:-:S02]  /*05b0*/  LOP3.LUT R4, R4, 0xffff, RZ, 0xc0, !PT ;  /* 0x0000ffff04047812 */ /* 0x000fc400078ec0ff */
[----:B------:R-:W-:Y:S02]  /*05c0*/  IADD3 R13, PT, PT, R2, UR7, RZ ;  /* 0x00000007020d7c10 */ /* 0x000fe4000fffe0ff */
[----:B------:R-:W-:Y:S01]  /*05d0*/  IADD3 R15, PT, PT, R15, UR7, RZ ;  /* 0x000000070f0f7c10 */ /* 0x000fe2000fffe0ff */
[----:B------:R-:W-:Y:S01]  /*05e0*/  IMAD R5, R5, 0xc0, RZ ;  /* 0x000000c005057824 */ /* 0x000fe200078e02ff */
[----:B------:R-:W-:Y:S01]  /*05f0*/  LOP3.LUT R21, R21, 0xffff, RZ, 0xc0, !PT ;  /* 0x0000ffff15157812 */ /* 0x000fe200078ec0ff */
[----:B------:R-:W-:Y:S01]  /*0600*/  IMAD.IADD R3, R4, 0x1, R13 ;  /* 0x0000000104037824 */ /* 0x000fe200078e020d */
[----:B------:R-:W4:Y:S03]  /*0610*/  LDG.E.CONSTANT R20, desc[UR10][R22.64+0x2d00] ;  /* 0x002d000a16147981 */ /* 0x000f26000c1e9900 */
[----:B------:R-:W-:Y:S01]  /*0620*/  IMAD.WIDE.U32 R2, R3, 0x4, R30 ;  /* 0x0000000403027825 */ /* 0x000fe200078e001e */
[----:B------:R-:W-:Y:S01]  /*0630*/  IADD3 R33, PT, PT, R21, UR7, RZ ;  /* 0x0000000715217c10 */ /* 0x000fe2000fffe0ff */
[----:B------:R-:W5:Y:S04]  /*0640*/  LDG.E.CONSTANT R4, desc[UR10][R22.64] ;  /* 0x0000000a16047981 */ /* 0x000f68000c1e9900 */
[----:B------:R-:W4:Y:S01]  /*0650*/  LDG.E.CONSTANT R2, desc[UR10][R2.64] ;  /* 0x0000000a02027981 */ /* 0x000f22000c1e9900 */
[----:B------:R-:W-:-:S02]  /*0660*/  IADD3 R21, PT, PT, R12, 0x4b0, RZ ;  /* 0x000004b00c157810 */ /* 0x000fc40007ffe0ff */
[----:B------:R-:W-:Y:S01]  /*0670*/  IADD3 R27, PT, PT, R12, 0x4b1, RZ ;  /* 0x000004b10c1b7810 */ /* 0x000fe20007ffe0ff */
[----:B------:R-:W5:Y:S01]  /*0680*/  LDG.E.CONSTANT R26, desc[UR10][R22.64+0x3c00] ;  /* 0x003c000a161a7981 */ /* 0x000f62000c1e9900 */
[----:B------:R-:W-:-:S03]  /*0690*/  LOP3.LUT R29, R21, 0xffff, RZ, 0xc0, !PT ;  /* 0x0000ffff151d7812 */ /* 0x000fc600078ec0ff */
[----:B------:R-:W5:Y:S04]  /*06a0*/  LDG.E.CONSTANT R28, desc[UR10][R22.64+0x4b00] ;  /* 0x004b000a161c7981 */ /* 0x000f68000c1e9900 */
[----:B------:R-:W5:Y:S01]  /*06b0*/  @!P0 LDG.E.CONSTANT R32, desc[UR10][R22.64+0x5a00] ;  /* 0x005a000a16208981 */ /* 0x000f62000c1e9900 */
[----:B------:R-:W-:Y:S01]  /*06c0*/  VIADD R21, R12, 0x5a1 ;  /* 0x000005a10c157836 */ /* 0x000fe20000000000 */
[----:B------:R-:W-:Y:S01]  /*06d0*/  LOP3.LUT R27, R27, 0xffff, RZ, 0xc0, !PT ;  /* 0x0000ffff1b1b7812 */ /* 0x000fe200078ec0ff */
[----:B------:R-:W-:-:S04]  /*06e0*/  IMAD R29, R29, 0xaab, RZ ;  /* 0x00000aab1d1d7824 */ /* 0x000fc800078e02ff */
[----:B------:R-:W-:Y:S01]  /*06f0*/  IMAD R27, R27, 0xaab, RZ ;  /* 0x00000aab1b1b7824 */ /* 0x000fe200078e02ff */
[----:B--2---:R0:W-:Y:S04]  /*0700*/  STS.128 [R24], R8 ;  /* 0x0000000818007388 */ /* 0x0041e80000000c00 */
[----:B---3--:R1:W-:Y:S01]  /*0710*/  STS.128 [R24+0x780], R16 ;  /* 0x0007801018007388 */ /* 0x0083e20000000c00 */
[----:B0-----:R-:W-:-:S03]  /*0720*/  IADD3 R9, PT, PT, R12, 0x1e1, RZ ;  /* 0x000001e10c097810 */ /* 0x001fc60007ffe0ff */
[----:B------:R-:W2:Y:S01]  /*0730*/  LDG.E.CONSTANT R8, desc[UR10][R22.64+0xf00] ;  /* 0x000f000a16087981 */ /* 0x000ea2000c1e9900 */
[----:B------:R-:W-:Y:S01]  /*0740*/  LOP3.LUT R9, R9, 0xffff, RZ, 0xc0, !PT ;  /* 0x0000ffff09097812 */ /* 0x000fe200078ec0ff */
[C---:B-1----:R-:W-:Y:S01]  /*0750*/  VIADD R17, R12.reuse, 0x2d0 ;  /* 0x000002d00c117836 */ /* 0x042fe20000000000 */
[C---:B------:R-:W-:Y:S01]  /*0760*/  IADD3 R19, PT, PT, R12.reuse, 0x3c1, RZ ;  /* 0x000003c10c137810 */ /* 0x040fe20007ffe0ff */
[----:B------:R-:W3:Y:S01]  /*0770*/  LDG.E.CONSTANT R16, desc[UR10][R22.64+0x1e00] ;  /* 0x001e000a16107981 */ /* 0x000ee2000c1e9900 */
[----:B------:R-:W-:Y:S01]  /*0780*/  IADD3 R18, PT, PT, R12, 0x2d1, RZ ;  /* 0x000002d10c127810 */ /* 0x000fe20007ffe0ff */
[----:B------:R-:W-:Y:S01]  /*0790*/  IMAD R9, R9, 0xaab, RZ ;  /* 0x00000aab09097824 */ /* 0x000fe200078e02ff */
[----:B------:R-:W-:Y:S02]  /*07a0*/  LOP3.LUT R17, R17, 0xffff, RZ, 0xc0, !PT ;  /* 0x0000ffff11117812 */ /* 0x000fe400078ec0ff */
[----:B------:R-:W-:Y:S02]  /*07b0*/  LOP3.LUT R19, R19, 0xffff, RZ, 0xc0, !PT ;  /* 0x0000ffff13137812 */ /* 0x000fe400078ec0ff */
[----:B------:R-:W-:-:S02]  /*07c0*/  LOP3.LUT R10, R25, 0xffff, RZ, 0xc0, !PT ;  /* 0x0000ffff190a7812 */ /* 0x000fc400078ec0ff */
[----:B------:R-:W-:Y:S01]  /*07d0*/  LOP3.LUT R18, R18, 0xffff, RZ, 0xc0, !PT ;  /* 0x0000ffff12127812 */ /* 0x000fe200078ec0ff */
[----:B------:R-:W-:Y:S01]  /*07e0*/  IMAD R17, R17, 0xaab, RZ ;  /* 0x00000aab11117824 */ /* 0x000fe200078e02ff */
[----:B------:R-:W-:Y:S01]  /*07f0*/  SHF.R.U32.HI R9, RZ, 0x12, R9 ;  /* 0x00000012ff097819 */ /* 0x000fe20000011609 */
[----:B------:R-:W-:Y:S02]  /*0800*/  IMAD R19, R19, 0xaab, RZ ;  /* 0x00000aab13137824 */ /* 0x000fe400078e02ff */
[----:B------:R-:W-:Y:S01]  /*0810*/  IMAD.IADD R11, R10, 0x1, R15 ;  /* 0x000000010a0b7824 */ /* 0x000fe200078e020f */
[----:B------:R-:W-:Y:S01]  /*0820*/  PRMT R9, R9, 0x9910, RZ ;  /* 0x0000991009097816 */ /* 0x000fe200000000ff */
[----:B------:R-:W-:Y:S01]  /*0830*/  IMAD R18, R18, 0xaab, RZ ;  /* 0x00000aab12127824 */ /* 0x000fe200078e02ff */
[----:B------:R-:W-:Y:S01]  /*0840*/  SHF.R.U32.HI R17, RZ, 0x12, R17 ;  /* 0x00000012ff117819 */ /* 0x000fe20000011611 */
[----:B------:R-:W-:Y:S01]  /*0850*/  IMAD.WIDE.U32 R10, R11, 0x4, R30 ;  /* 0x000000040b0a7825 */ /* 0x000fe200078e001e */
[----:B------:R-:W-:-:S02]  /*0860*/  SHF.R.U32.HI R19, RZ, 0x12, R19 ;  /* 0x00000012ff137819 */ /* 0x000fc40000011613 */
[----:B------:R-:W-:Y:S01]  /*0870*/  SHF.R.U32.HI R18, RZ, 0x12, R18 ;  /* 0x00000012ff127819 */ /* 0x000fe20000011612 */
[----:B------:R-:W-:Y:S01]  /*0880*/  IMAD R9, R9, 0xc0, RZ ;  /* 0x000000c009097824 */ /* 0x000fe200078e02ff */
[----:B------:R-:W-:Y:S01]  /*0890*/  PRMT R17, R17, 0x9910, RZ ;  /* 0x0000991011117816 */ /* 0x000fe200000000ff */
[----:B------:R0:W4:Y:S01]  /*08a0*/  LDG.E.CONSTANT R3, desc[UR10][R10.64] ;  /* 0x0000000a0a037981 */ /* 0x000122000c1e9900 */
[----:B------:R-:W-:Y:S02]  /*08b0*/  PRMT R19, R19, 0x9910, RZ ;  /* 0x0000991013137816 */ /* 0x000fe400000000ff */
[----:B0-----:R-:W-:Y:S02]  /*08c0*/  PRMT R11, R18, 0x9910, RZ ;  /* 0x00009910120b7816 */ /* 0x001fe400000000ff */
[----:B------:R-:W-:Y:S01]  /*08d0*/  LOP3.LUT R10, R5, 0xffff, RZ, 0xc0, !PT ;  /* 0x0000ffff050a7812 */ /* 0x000fe200078ec0ff */
[----:B------:R-:W-:Y:S01]  /*08e0*/  IMAD R5, R17, 0xc0, RZ ;  /* 0x000000c011057824 */ /* 0x000fe200078e02ff */
[----:B------:R-:W-:Y:S01]  /*08f0*/  LOP3.LUT R18, R9, 0xffff, RZ, 0xc0, !PT ;  /* 0x0000ffff09127812 */ /* 0x000fe200078ec0ff */
[----:B------:R-:W-:Y:S01]  /*0900*/  IMAD R9, R19, 0xc0, RZ ;  /* 0x000000c013097824 */ /* 0x000fe200078e02ff */
[----:B------:R-:W-:Y:S01]  /*0910*/  IADD3 R25, PT, PT, R10, R33, RZ ;  /* 0x000000210a197210 */ /* 0x000fe20007ffe0ff */
[----:B------:R-:W-:Y:S01]  /*0920*/  IMAD R11, R11, 0xc0, RZ ;  /* 0x000000c00b0b7824 */ /* 0x000fe200078e02ff */
[----:B------:R-:W-:Y:S01]  /*0930*/  LOP3.LUT R10, R5, 0xffff, RZ, 0xc0, !PT ;  /* 0x0000ffff050a7812 */ /* 0x000fe200078ec0ff */
[----:B------:R-:W-:Y:S01]  /*0940*/  IMAD.IADD R19, R33, 0x1, R18 ;  /* 0x0000000121137824 */ /* 0x000fe200078e0212 */
[----:B------:R-:W-:Y:S01]  /*0950*/  LOP3.LUT R34, R9, 0xffff, RZ, 0xc0, !PT ;  /* 0x0000ffff09227812 */ /* 0x000fe200078ec0ff */
[----:B------:R-:W-:Y:S01]  /*0960*/  IMAD.WIDE.U32 R24, R25, 0x4, R30 ;  /* 0x0000000419187825 */ /* 0x000fe200078e001e */
[----:B------:R-:W-:-:S02]  /*0970*/  LOP3.LUT R22, R11, 0xffff, RZ, 0xc0, !PT ;  /* 0x0000ffff0b167812 */ /* 0x000fc400078ec0ff */
[----:B------:R-:W-:Y:S01]  /*0980*/  IADD3 R11, PT, PT, R13, R10, RZ ;  /* 0x0000000a0d0b7210 */ /* 0x000fe20007ffe0ff */
[----:B------:R-:W-:Y:S01]  /*0990*/  IMAD.WIDE.U32 R18, R19, 0x4, R30 ;  /* 0x0000000413127825 */ /* 0x000fe200078e001e */
[----:B------:R-:W-:Y:S01]  /*09a0*/  IADD3 R23, PT, PT, R15, R22, RZ ;  /* 0x000000160f177210 */ /* 0x000fe20007ffe0ff */
[----:B------:R0:W5:Y:S02]  /*09b0*/  LDG.E.CONSTANT R5, desc[UR10][R24.64] ;  /* 0x0000000a18057981 */ /* 0x000164000c1e9900 */
[----:B------:R-:W-:Y:S02]  /*09c0*/  IMAD.IADD R17, R33, 0x1, R34 ;  /* 0x0000000121117824 */ /* 0x000fe400078e0222 */
[----:B------:R1:W2:Y:S01]  /*09d0*/  LDG.E.CONSTANT R9, desc[UR10][R18.64] ;  /* 0x0000000a12097981 */ /* 0x0002a2000c1e9900 */
[--C-:B------:R-:W-:Y:S01]  /*09e0*/  IMAD.WIDE.U32 R10, R11, 0x4, R30.reuse ;  /* 0x000000040b0a7825 */ /* 0x100fe200078e001e */
[----:B------:R-:W-:Y:S02]  /*09f0*/  LOP3.LUT R34, R21, 0xffff, RZ, 0xc0, !PT ;  /* 0x0000ffff15227812 */ /* 0x000fe400078ec0ff */
[----:B0-----:R-:W-:Y:S01]  /*0a00*/  IADD3 R24, PT, PT, R12, 0x690, RZ ;  /* 0x000006900c187810 */ /* 0x001fe20007ffe0ff */
[----:B------:R-:W-:-:S04]  /*0a10*/  IMAD.WIDE.U32 R22, R23, 0x4, R30 ;  /* 0x0000000417167825 */ /* 0x000fc800078e001e */
[----:B-1----:R-:W-:Y:S01]  /*0a20*/  IMAD.WIDE.U32 R18, R17, 0x4, R30 ;  /* 0x0000000411127825 */ /* 0x002fe200078e001e */
[----:B------:R-:W-:Y:S01]  /*0a30*/  LOP3.LUT R24, R24, 0xffff, RZ, 0xc0, !PT ;  /* 0x0000ffff18187812 */ /* 0x000fe200078ec0ff */
[----:B------:R-:W3:Y:S01]  /*0a40*/  LDG.E.CONSTANT R10, desc[UR10][R10.64] ;  /* 0x0000000a0a0a7981 */ /* 0x000ee2000c1e9900 */
[----:B------:R-:W-:-:S03]  /*0a50*/  SHF.R.U32.HI R21, RZ, 0x12, R29 ;  /* 0x00000012ff157819 */ /* 0x000fc6000001161d */
[----:B------:R0:W3:Y:S01]  /*0a60*/  LDG.E.CONSTANT R17, desc[UR10][R18.64] ;  /* 0x0000000a12117981 */ /* 0x0000e2000c1e9900 */
[----:B------:R-:W-:-:S03]  /*0a70*/  IADD3 R25, PT, PT, R12, 0x691, RZ ;  /* 0x000006910c197810 */ /* 0x000fc60007ffe0ff */
[----:B------:R1:W3:Y:S01]  /*0a80*/  LDG.E.CONSTANT R11, desc[UR10][R22.64] ;  /* 0x0000000a160b7981 */ /* 0x0002e2000c1e9900 */
[----:B0-----:R-:W-:Y:S01]  /*0a90*/  IMAD R19, R34, 0xaab, RZ ;  /* 0x00000aab22137824 */ /* 0x001fe200078e02ff */
[----:B------:R-:W-:Y:S02]  /*0aa0*/  SHF.R.U32.HI R18, RZ, 0x12, R27 ;  /* 0x00000012ff127819 */ /* 0x000fe4000001161b */
[----:B------:R-:W-:Y:S02]  /*0ab0*/  LOP3.LUT R25, R25, 0xffff, RZ, 0xc0, !PT ;  /* 0x0000ffff19197812 */ /* 0x000fe400078ec0ff */
[----:B-1----:R-:W-:Y:S01]  /*0ac0*/  PRMT R23, R21, 0x9910, RZ ;  /* 0x0000991015177816 */ /* 0x002fe200000000ff */
[----:B------:R-:W-:Y:S01]  /*0ad0*/  IMAD R21, R24, 0xaab, RZ ;  /* 0x00000aab18157824 */ /* 0x000fe200078e02ff */
[----:B------:R-:W-:Y:S02]  /*0ae0*/  PRMT R24, R18, 0x9910, RZ ;  /* 0x0000991012187816 */ /* 0x000fe400000000ff */
[----:B------:R-:W-:Y:S01]  /*0af0*/  SHF.R.U32.HI R19, RZ, 0x12, R19 ;  /* 0x00000012ff137819 */ /* 0x000fe20000011613 */
[----:B------:R-:W-:Y:S01]  /*0b00*/  IMAD.MOV.U32 R18, RZ, RZ, R23 ;  /* 0x000000ffff127224 */ /* 0x000fe200078e0017 */
[----:B------:R-:W-:-:S02]  /*0b10*/  SHF.R.U32.HI R21, RZ, 0x12, R21 ;  /* 0x00000012ff157819 */ /* 0x000fc40000011615 */
[----:B------:R-:W-:Y:S01]  /*0b20*/  MOV R23, R24 ;  /* 0x0000001800177202 */ /* 0x000fe20000000f00 */
[----:B------:R-:W-:Y:S01]  /*0b30*/  IMAD R22, R25, 0xaab, RZ ;  /* 0x00000aab19167824 */ /* 0x000fe200078e02ff */
[----:B------:R-:W-:Y:S02]  /*0b40*/  PRMT R24, R19, 0x9910, RZ ;  /* 0x0000991013187816 */ /* 0x000fe400000000ff */
[----:B------:R-:W-:Y:S01]  /*0b50*/  PRMT R25, R21, 0x9910, RZ ;  /* 0x0000991015197816 */ /* 0x000fe200000000ff */
[----:B------:R-:W-:Y:S01]  /*0b60*/  IMAD R18, R18, 0xc0, RZ ;  /* 0x000000c012127824 */ /* 0x000fe200078e02ff */
[----:B------:R-:W-:Y:S01]  /*0b70*/  MOV R21, R24 ;  /* 0x0000001800157202 */ /* 0x000fe20000000f00 */
[----:B------:R-:W-:Y:S01]  /*0b80*/  IMAD R19, R23, 0xc0, RZ ;  /* 0x000000c017137824 */ /* 0x000fe200078e02ff */
[----:B------:R-:W-:Y:S02]  /*0b90*/  SHF.R.U32.HI R22, RZ, 0x12, R22 ;  /* 0x00000012ff167819 */ /* 0x000fe40000011616 */
[----:B------:R-:W-:Y:S01]  /*0ba0*/  LOP3.LUT R18, R18, 0xffff, RZ, 0xc0, !PT ;  /* 0x0000ffff12127812 */ /* 0x000fe200078ec0ff */
[----:B------:R-:W-:Y:S01]  /*0bb0*/  IMAD R21, R21, 0xc0, RZ ;  /* 0x000000c015157824 */ /* 0x000fe200078e02ff */
[----:B------:R-:W-:Y:S01]  /*0bc0*/  PRMT R27, R22, 0x9910, RZ ;  /* 0x00009910161b7816 */ /* 0x000fe200000000ff */
[----:B------:R-:W-:Y:S01]  /*0bd0*/  IMAD R25, R25, 0xc0, RZ ;  /* 0x000000c019197824 */ /* 0x000fe200078e02ff */
[----:B------:R-:W-:-:S02]  /*0be0*/  LOP3.LUT R22, R19, 0xffff, RZ, 0xc0, !PT ;  /* 0x0000ffff13167812 */ /* 0x000fc400078ec0ff */
[----:B------:R-:W-:Y:S01]  /*0bf0*/  IADD3 R19, PT, PT, R13, R18, RZ ;  /* 0x000000120d137210 */ /* 0x000fe20007ffe0ff */
[----:B------:R-:W-:Y:S01]  /*0c00*/  IMAD R27, R27, 0xc0, RZ ;  /* 0x000000c01b1b7824 */ /* 0x000fe200078e02ff */
[----:B------:R-:W-:Y:S01]  /*0c10*/  LOP3.LUT R24, R21, 0xffff, RZ, 0xc0, !PT ;  /* 0x0000ffff15187812 */ /* 0x000fe200078ec0ff */
[----:B------:R-:W-:Y:S01]  /*0c20*/  IMAD.IADD R23, R15, 0x1, R22 ;  /* 0x000000010f177824 */ /* 0x000fe200078e0216 */
[----:B------:R-:W-:Y:S01]  /*0c30*/  LOP3.LUT R34, R25, 0xffff, RZ, 0xc0, !PT ;  /* 0x0000ffff19227812 */ /* 0x000fe200078ec0ff */
[--C-:B------:R-:W-:Y:S01]  /*0c40*/  IMAD.WIDE.U32 R18, R19, 0x4, R30.reuse ;  /* 0x0000000413127825 */ /* 0x100fe200078e001e */
[----:B------:R-:W-:Y:S02]  /*0c50*/  IADD3 R25, PT, PT, R33, R24, RZ ;  /* 0x0000001821197210 */ /* 0x000fe40007ffe0ff */
[----:B------:R-:W-:Y:S01]  /*0c60*/  LOP3.LUT R36, R27, 0xffff, RZ, 0xc0, !PT ;  /* 0x0000ffff1b247812 */ /* 0x000fe200078ec0ff */
[--C-:B------:R-:W-:Y:S01]  /*0c70*/  IMAD.WIDE.U32 R22, R23, 0x4, R30.reuse ;  /* 0x0000000417167825 */ /* 0x100fe200078e001e */
[----:B------:R-:W-:Y:S01]  /*0c80*/  IADD3 R21, PT, PT, R13, R34, RZ ;  /* 0x000000220d157210 */ /* 0x000fe20007ffe0ff */
[----:B------:R-:W3:Y:S02]  /*0c90*/  LDG.E.CONSTANT R18, desc[UR10][R18.64] ;  /* 0x0000000a12127981 */ /* 0x000ee4000c1e9900 */
[----:B------:R-:W-:Y:S01]  /*0ca0*/  IMAD.WIDE.U32 R24, R25, 0x4, R30 ;  /* 0x0000000419187825 */ /* 0x000fe200078e001e */
[----:B------:R-:W-:-:S03]  /*0cb0*/  IADD3 R29, PT, PT, R12, 0x870, RZ ;  /* 0x000008700c1d7810 */ /* 0x000fc60007ffe0ff */
[----:B------:R-:W-:Y:S01]  /*0cc0*/  IMAD.IADD R27, R15, 0x1, R36 ;  /* 0x000000010f1b7824 */ /* 0x000fe200078e0224 */
[----:B------:R-:W-:Y:S01]  /*0cd0*/  LOP3.LUT R29, R29, 0xffff, RZ, 0xc0, !PT ;  /* 0x0000ffff1d1d7812 */ /* 0x000fe200078ec0ff */
[----:B------:R0:W3:Y:S04]  /*0ce0*/  LDG.E.CONSTANT R19, desc[UR10][R22.64] ;  /* 0x0000000a16137981 */ /* 0x0000e8000c1e9900 */
[----:B------:R-:W-:Y:S02]  /*0cf0*/  IMAD R29, R29, 0xaab, RZ ;  /* 0x00000aab1d1d7824 */ /* 0x000fe400078e02ff */
[----:B0-----:R-:W-:Y:S02]  /*0d00*/  IMAD.WIDE.U32 R22, R21, 0x4, R30 ;  /* 0x0000000415167825 */ /* 0x001fe400078e001e */
[----:B------:R0:W3:Y:S01]  /*0d10*/  LDG.E.CONSTANT R21, desc[UR10][R24.64] ;  /* 0x0000000a18157981 */ /* 0x0000e2000c1e9900 */
[----:B------:R-:W-:-:S02]  /*0d20*/  IADD3 R34, PT, PT, R12, 0x961, RZ ;  /* 0x000009610c227810 */ /* 0x000fc40007ffe0ff */
[----:B------:R-:W-:Y:S01]  /*0d30*/  SHF.R.U32.HI R29, RZ, 0x12, R29 ;  /* 0x00000012ff1d7819 */ /* 0x000fe2000001161d */
[----:B------:R-:W3:Y:S01]  /*0d40*/  LDG.E.CONSTANT R22, desc[UR10][R22.64] ;  /* 0x0000000a16167981 */ /* 0x000ee2000c1e9900 */
[----:B0-----:R-:W-:Y:S01]  /*0d50*/  IMAD.WIDE.U32 R24, R27, 0x4, R30 ;  /* 0x000000041b187825 */ /* 0x001fe200078e001e */
[----:B------:R-:W-:-:S04]  /*0d60*/  IADD3 R27, PT, PT, R12, 0x871, RZ ;  /* 0x000008710c1b7810 */ /* 0x000fc80007ffe0ff */
[----:B------:R-:W-:Y:S01]  /*0d70*/  LOP3.LUT R35, R27, 0xffff, RZ, 0xc0, !PT ;  /* 0x0000ffff1b237812 */ /* 0x000fe200078ec0ff */
[----:B------:R0:W3:Y:S01]  /*0d80*/  LDG.E.CONSTANT R23, desc[UR10][R24.64] ;  /* 0x0000000a18177981 */ /* 0x0000e2000c1e9900 */
[----:B------:R-:W-:-:S04]  /*0d90*/  IADD3 R27, PT, PT, R12, 0x781, RZ ;  /* 0x000007810c1b7810 */ /* 0x000fc80007ffe0ff */
[----:B------:R-:W-:Y:S01]  /*0da0*/  LOP3.LUT R27, R27, 0xffff, RZ, 0xc0, !PT ;  /* 0x0000ffff1b1b7812 */ /* 0x000fe200078ec0ff */
[----:B------:R-:W-:Y:S01]  /*0db0*/  IMAD R35, R35, 0xaab, RZ ;  /* 0x00000aab23237824 */ /* 0x000fe200078e02ff */
[----:B------:R-:W-:Y:S02]  /*0dc0*/  LOP3.LUT R34, R34, 0xffff, RZ, 0xc0, !PT ;  /* 0x0000ffff22227812 */ /* 0x000fe400078ec0ff */
[----:B0-----:R-:W-:Y:S01]  /*0dd0*/  PRMT R25, R29, 0x9910, RZ ;  /* 0x000099101d197816 */ /* 0x001fe200000000ff */
[----:B------:R-:W-:Y:S01]  /*0de0*/  IMAD R29, R27, 0xaab, RZ ;  /* 0x00000aab1b1d7824 */ /* 0x000fe200078e02ff */
[----:B------:R-:W-:Y:S01]  /*0df0*/  SHF.R.U32.HI R27, RZ, 0x12, R35 ;  /* 0x00000012ff1b7819 */ /* 0x000fe20000011623 */
[----:B------:R-:W-:-:S03]  /*0e00*/  IMAD R34, R34, 0xaab, RZ ;  /* 0x00000aab22227824 */ /* 0x000fc600078e02ff */
[----:B------:R-:W-:Y:S02]  /*0e10*/  SHF.R.U32.HI R24, RZ, 0x12, R29 ;  /* 0x00000012ff187819 */ /* 0x000fe4000001161d */
[----:B------:R-:W-:Y:S02]  /*0e20*/  PRMT R29, R27, 0x9910, RZ ;  /* 0x000099101b1d7816 */ /* 0x000fe400000000ff */
[----:B------:R-:W-:Y:S02]  /*0e30*/  SHF.R.U32.HI R27, RZ, 0x12, R34 ;  /* 0x00000012ff1b7819 */ /* 0x000fe40000011622 */
[----:B------:R-:W-:Y:S02]  /*0e40*/  PRMT R34, R24, 0x9910, RZ ;  /* 0x0000991018227816 */ /* 0x000fe400000000ff */
[----:B------:R-:W-:-:S03]  /*0e50*/  PRMT R35, R27, 0x9910, RZ ;  /* 0x000099101b237816 */ /* 0x000fc600000000ff */
[----:B------:R-:W-:-:S04]  /*0e60*/  IMAD.MOV.U32 R27, RZ, RZ, R34 ;  /* 0x000000ffff1b7224 */ /* 0x000fc800078e0022 */
[----:B------:R-:W-:-:S05]  /*0e70*/  IMAD R27, R27, 0xc0, RZ ;  /* 0x000000c01b1b7824 */ /* 0x000fca00078e02ff */
[----:B------:R-:W-:-:S04]  /*0e80*/  LOP3.LUT R36, R27, 0xffff, RZ, 0xc0, !PT ;  /* 0x0000ffff1b247812 */ /* 0x000fc800078ec0ff */
[----:B------:R-:W-:Y:S02]  /*0e90*/  IADD3 R27, PT, PT, R33, R36, RZ ;  /* 0x00000024211b7210 */ /* 0x000fe40007ffe0ff */
[----:B------:R-:W-:Y:S01]  /*0ea0*/  IADD3 R36, PT, PT, R12, 0xa50, RZ ;  /* 0x00000a500c247810 */ /* 0x000fe20007ffe0ff */
[----:B------:R-:W-:-:S03]  /*0eb0*/  IMAD R25, R25, 0xc0, RZ ;  /* 0x000000c019197824 */ /* 0x000fc600078e02ff */
[----:B------:R-:W-:Y:S01]  /*0ec0*/  LOP3.LUT R36, R36, 0xffff, RZ, 0xc0, !PT ;  /* 0x0000ffff24247812 */ /* 0x000fe200078ec0ff */
[----:B------:R-:W-:Y:S01]  /*0ed0*/  IMAD R29, R29, 0xc0, RZ ;  /* 0x000000c01d1d7824 */ /* 0x000fe200078e02ff */
[----:B------:R-:W-:-:S03]  /*0ee0*/  LOP3.LUT R24, R25, 0xffff, RZ, 0xc0, !PT ;  /* 0x0000ffff19187812 */ /* 0x000fc600078ec0ff */
[----:B------:R-:W-:Y:S01]  /*0ef0*/  IMAD R36, R36, 0xaab, RZ ;  /* 0x00000aab24247824 */ /* 0x000fe200078e02ff */
[----:B------:R-:W-:Y:S01]  /*0f00*/  LOP3.LUT R34, R29, 0xffff, RZ, 0xc0, !PT ;  /* 0x0000ffff1d227812 */ /* 0x000fe200078ec0ff */
[----:B------:R-:W-:Y:S01]  /*0f10*/  IMAD R29, R35, 0xc0, RZ ;  /* 0x000000c0231d7824 */ /* 0x000fe200078e02ff */
[----:B------:R-:W-:Y:S02]  /*0f20*/  IADD3 R25, PT, PT, R13, R24, RZ ;  /* 0x000000180d197210 */ /* 0x000fe40007ffe0ff */
[----:B------:R-:W-:Y:S02]  /*0f30*/  SHF.R.U32.HI R36, RZ, 0x12, R36 ;  /* 0x00000012ff247819 */ /* 0x000fe40000011624 */
[----:B------:R-:W-:Y:S01]  /*0f40*/  IADD3 R35, PT, PT, R15, R34, RZ ;  /* 0x000000220f237210 */ /* 0x000fe20007ffe0ff */
[----:B------:R-:W-:Y:S01]  /*0f50*/  IMAD.WIDE.U32 R24, R25, 0x4, R30 ;  /* 0x0000000419187825 */ /* 0x000fe200078e001e */
[----:B------:R-:W-:-:S03]  /*0f60*/  PRMT R36, R36, 0x9910, RZ ;  /* 0x0000991024247816 */ /* 0x000fc600000000ff */
[----:B------:R-:W-:Y:S01]  /*0f70*/  IMAD.WIDE.U32 R34, R35, 0x4, R30 ;  /* 0x0000000423227825 */ /* 0x000fe200078e001e */
[----:B------:R-:W-:Y:S01]  /*0f80*/  LOP3.LUT R29, R29, 0xffff, RZ, 0xc0, !PT ;  /* 0x0000ffff1d1d7812 */ /* 0x000fe200078ec0ff */
[----:B------:R-:W3:Y:S02]  /*0f90*/  LDG.E.CONSTANT R24, desc[UR10][R24.64] ;  /* 0x0000000a18187981 */ /* 0x000ee4000c1e9900 */
[----:B------:R-:W-:Y:S02]  /*0fa0*/  IMAD R36, R36, 0xc0, RZ ;  /* 0x000000c024247824 */ /* 0x000fe400078e02ff */
[----:B------:R-:W-:-:S03]  /*0fb0*/  IMAD.IADD R29, R33, 0x1, R29 ;  /* 0x00000001211d7824 */ /* 0x000fc600078e021d */
[----:B------:R-:W-:Y:S01]  /*0fc0*/  LOP3.LUT R36, R36, 0xffff, RZ, 0xc0, !PT ;  /* 0x0000ffff24247812 */ /* 0x000fe200078ec0ff */
[----:B------:R0:W3:Y:S03]  /*0fd0*/  LDG.E.CONSTANT R25, desc[UR10][R34.64] ;  /* 0x0000000a22197981 */ /* 0x0000e6000c1e9900 */
[----:B------:R-:W-:Y:S02]  /*0fe0*/  IADD3 R37, PT, PT, R13, R36, RZ ;  /* 0x000000240d257210 */ /* 0x000fe40007ffe0ff */
[----:B------:R-:W-:Y:S01]  /*0ff0*/  IADD3 R13, PT, PT, R12, 0xa51, RZ ;  /* 0x00000a510c0d7810 */ /* 0x000fe20007ffe0ff */
[----:B0-----:R-:W-:-:S05]  /*1000*/  IMAD.WIDE.U32 R34, R27, 0x4, R30 ;  /* 0x000000041b227825 */ /* 0x001fca00078e001e */
[----:B------:R0:W3:Y:S01]  /*1010*/  LDG.E.CONSTANT R27, desc[UR10][R34.64] ;  /* 0x0000000a221b7981 */ /* 0x0000e2000c1e9900 */
[----:B------:R-:W-:Y:S01]  /*1020*/  @!P0 VIADD R12, R12, 0xb41 ;  /* 0x00000b410c0c8836 */ /* 0x000fe20000000000 */
[----:B------:R-:W-:Y:S01]  /*1030*/  LOP3.LUT R13, R13, 0xffff, RZ, 0xc0, !PT ;  /* 0x0000ffff0d0d7812 */ /* 0x000fe200078ec0ff */
[----:B0-----:R-:W-:-:S05]  /*1040*/  IMAD.WIDE.U32 R34, R29, 0x4, R30 ;  /* 0x000000041d227825 */ /* 0x001fca00078e001e */
[----:B------:R0:W3:Y:S02]  /*1050*/  LDG.E.CONSTANT R29, desc[UR10][R34.64] ;  /* 0x0000000a221d7981 */ /* 0x0000e4000c1e9900 */
[----:B0-----:R-:W-:Y:S01]  /*1060*/  @!P0 LOP3.LUT R34, R12, 0xffff, RZ, 0xc0, !PT ;  /* 0x0000ffff0c228812 */ /* 0x001fe200078ec0ff */
[----:B------:R-:W-:-:S04]  /*1070*/  IMAD R12, R13, 0xaab, RZ ;  /* 0x00000aab0d0c7824 */ /* 0x000fc800078e02ff */
[----:B------:R-:W-:Y:S01]  /*1080*/  @!P0 IMAD R13, R34, 0xaab, RZ ;  /* 0x00000aab220d8824 */ /* 0x000fe200078e02ff */
[----:B------:R-:W-:-:S04]  /*1090*/  SHF.R.U32.HI R12, RZ, 0x12, R12 ;  /* 0x00000012ff0c7819 */ /* 0x000fc8000001160c */
[----:B------:R-:W-:Y:S02]  /*10a0*/  @!P0 SHF.R.U32.HI R13, RZ, 0x12, R13 ;  /* 0x00000012ff0d8819 */ /* 0x000fe4000001160d */
[----:B------:R-:W-:Y:S02]  /*10b0*/  PRMT R12, R12, 0x9910, RZ ;  /* 0x000099100c0c7816 */ /* 0x000fe400000000ff */
[----:B------:R-:W-:-:S03]  /*10c0*/  @!P0 PRMT R13, R13, 0x9910, RZ ;  /* 0x000099100d0d8816 */ /* 0x000fc600000000ff */
[----:B------:R-:W-:Y:S02]  /*10d0*/  IMAD R12, R12, 0xc0, RZ ;  /* 0x000000c00c0c7824 */ /* 0x000fe400078e02ff */
[----:B------:R-:W-:-:S03]  /*10e0*/  @!P0 IMAD R13, R13, 0xc0, RZ ;  /* 0x000000c00d0d8824 */ /* 0x000fc600078e02ff */
[----:B------:R-:W-:Y:S02]  /*10f0*/  LOP3.LUT R12, R12, 0xffff, RZ, 0xc0, !PT ;  /* 0x0000ffff0c0c7812 */ /* 0x000fe400078ec0ff */
[----:B------:R-:W-:Y:S02]  /*1100*/  @!P0 LOP3.LUT R34, R13, 0xffff, RZ, 0xc0, !PT ;  /* 0x0000ffff0d228812 */ /* 0x000fe400078ec0ff */
[----:B------:R-:W-:Y:S02]  /*1110*/  IADD3 R13, PT, PT, R15, R12, RZ ;  /* 0x0000000c0f0d7210 */ /* 0x000fe40007ffe0ff */
[----:B------:R-:W-:Y:S01]  /*1120*/  @!P0 IADD3 R35, PT, PT, R33, R34, RZ ;  /* 0x0000002221238210 */ /* 0x000fe20007ffe0ff */
[----:B------:R-:W-:-:S04]  /*1130*/  IMAD.WIDE.U32 R36, R37, 0x4, R30 ;  /* 0x0000000425247825 */ /* 0x000fc800078e001e */
[----:B------:R-:W-:-:S04]  /*1140*/  IMAD.WIDE.U32 R12, R13, 0x4, R30 ;  /* 0x000000040d0c7825 */ /* 0x000fc800078e001e */
[----:B------:R-:W-:Y:S02]  /*1150*/  @!P0 IMAD.WIDE.U32 R34, R35, 0x4, R30 ;  /* 0x0000000423228825 */ /* 0x000fe400078e001e */
[----:B------:R-:W3:Y:S04]  /*1160*/  LDG.E.CONSTANT R30, desc[UR10][R36.64] ;  /* 0x0000000a241e7981 */ /* 0x000ee8000c1e9900 */
[----:B------:R0:W3:Y:S04]  /*1170*/  LDG.E.CONSTANT R31, desc[UR10][R12.64] ;  /* 0x0000000a0c1f7981 */ /* 0x0000e8000c1e9900 */
[----:B------:R-:W3:Y:S01]  /*1180*/  @!P0 LDG.E.CONSTANT R33, desc[UR10][R34.64] ;  /* 0x0000000a22218981 */ /* 0x000ee2000c1e9900 */
[----:B------:R-:W-:Y:S01]  /*1190*/  IADD3 R6, PT, PT, R6, 0xf00, RZ ;  /* 0x00000f0006067810 */ /* 0x000fe20007ffe0ff */
[----:B------:R-:W-:-:S03]  /*11a0*/  IMAD.SHL.U32 R15, R0, 0x20, RZ ;  /* 0x00000020000f7824 */ /* 0x000fc600078e00ff */
[----:B------:R-:W-:Y:S02]  /*11b0*/  LEA R7, R7, R6, 0x18 ;  /* 0x0000000607077211 */ /* 0x000fe400078ec0ff */
[----:B0-----:R-:W-:Y:S02]  /*11c0*/  LOP3.LUT R13, R15, 0x7f80, RZ, 0xc0, !PT ;  /* 0x00007f800f0d7812 */ /* 0x001fe400078ec0ff */
[----:B------:R-:W-:-:S05]  /*11d0*/  LEA R15, R0, R7, 0x3 ;  /* 0x00000007000f7211 */ /* 0x000fca00078e18ff */
[----:B----4-:R-:W-:Y:S04]  /*11e0*/  STS.64 [R15+0x3c0], R2 ;  /* 0x0003c0020f007388 */ /* 0x010fe80000000a00 */
[----:B-----5:R0:W-:Y:S04]  /*11f0*/  STS.64 [R15], R4 ;  /* 0x000000040f007388 */ /* 0x0201e80000000a00 */
[----:B--2---:R-:W-:Y:S01]  /*1200*/  STS.64 [R15+0x780], R8 ;  /* 0x000780080f007388 */ /* 0x004fe20000000a00 */
[----:B------:R-:W-:-:S03]  /*1210*/  LOP3.LUT R6, R0, 0x3, RZ, 0xc0, !PT ;  /* 0x0000000300067812 */ /* 0x000fc600078ec0ff */
[----:B---3--:R1:W-:Y:S04]  /*1220*/  STS.64 [R15+0xf00], R16 ;  /* 0x000f00100f007388 */ /* 0x0083e80000000a00 */
[----:B------:R-:W-:Y:S01]  /*1230*/  STS.64 [R15+0xb40], R10 ;  /* 0x000b400a0f007388 */ /* 0x000fe20000000a00 */
[----:B------:R-:W-:Y:S01]  /*1240*/  IADD3 R14, PT, PT, R14, R13, RZ ;  /* 0x0000000d0e0e7210 */ /* 0x000fe20007ffe0ff */
[----:B------:R-:W-:Y:S02]  /*1250*/  HFMA2 R12, -RZ, RZ, 0, 0 ;  /* 0x00000000ff0c7431 */ /* 0x000fe400000001ff */
[----:B------:R-:W-:Y:S01]  /*1260*/  IMAD R13, R6, 0xc, R7 ;  /* 0x0000000c060d7824 */ /* 0x000fe200078e0207 */
[----:B------:R-:W-:Y:S02]  /*1270*/  CS2R R6, SRZ ;  /* 0x0000000000067805 */ /* 0x000fe4000001ff00 */
[----:B0-----:R-:W-:-:S02]  /*1280*/  CS2R R4, SRZ ;  /* 0x0000000000047805 */ /* 0x001fc4000001ff00 */
[----:B------:R-:W-:Y:S01]  /*1290*/  CS2R R2, SRZ ;  /* 0x0000000000027805 */ /* 0x000fe2000001ff00 */
[----:B------:R-:W-:Y:S01]  /*12a0*/  IMAD.MOV.U32 R0, RZ, RZ, RZ ;  /* 0x000000ffff007224 */ /* 0x000fe200078e00ff */
[----:B-1----:R-:W-:Y:S01]  /*12b0*/  CS2R R16, SRZ ;  /* 0x0000000000107805 */ /* 0x002fe2000001ff00 */
[----:B------:R-:W-:Y:S01]  /*12c0*/  UMOV UR4, URZ ;  /* 0x000000ff00047c82 */ /* 0x000fe20008000000 */
[----:B------:R-:W-:Y:S04]  /*12d0*/  STS.64 [R15+0x12c0], R18 ;  /* 0x0012c0120f007388 */ /* 0x000fe80000000a00 */
[----:B------:R0:W-:Y:S04]  /*12e0*/  STS.64 [R15+0x1680], R20 ;  /* 0x001680140f007388 */ /* 0x0001e80000000a00 */
[----:B------:R1:W-:Y:S01]  /*12f0*/  STS.64 [R15+0x1a40], R22 ;  /* 0x001a40160f007388 */ /* 0x0003e20000000a00 */
[----:B0-----:R-:W-:-:S02]  /*1300*/  CS2R R20, SRZ ;  /* 0x0000000000147805 */ /* 0x001fc4000001ff00 */
[----:B------:R-:W-:Y:S02]  /*1310*/  CS2R R18, SRZ ;  /* 0x0000000000127805 */ /* 0x000fe4000001ff00 */
[----:B-1----:R-:W-:Y:S01]  /*1320*/  CS2R R22, SRZ ;  /* 0x0000000000167805 */ /* 0x002fe2000001ff00 */
[----:B------:R0:W-:Y:S04]  /*1330*/  STS.64 [R15+0x21c0], R24 ;  /* 0x0021c0180f007388 */ /* 0x0001e80000000a00 */
[----:B------:R1:W-:Y:S04]  /*1340*/  STS.64 [R15+0x1e00], R26 ;  /* 0x001e001a0f007388 */ /* 0x0003e80000000a00 */
[----:B------:R2:W-:Y:S01]  /*1350*/  STS.64 [R15+0x2580], R28 ;  /* 0x0025801c0f007388 */ /* 0x0005e20000000a00 */
[----:B0-----:R-:W-:-:S02]  /*1360*/  CS2R R24, SRZ ;  /* 0x0000000000187805 */ /* 0x001fc4000001ff00 */
[----:B-1----:R-:W-:Y:S02]  /*1370*/  CS2R R26, SRZ ;  /* 0x00000000001a7805 */ /* 0x002fe4000001ff00 */
[----:B--2---:R-:W-:Y:S01]  /*1380*/  CS2R R28, SRZ ;  /* 0x00000000001c7805 */ /* 0x004fe2000001ff00 */
[----:B------:R0:W-:Y:S04]  /*1390*/  STS.64 [R15+0x2940], R30 ;  /* 0x0029401e0f007388 */ /* 0x0001e80000000a00 */
[----:B------:R1:W-:Y:S01]  /*13a0*/  @!P0 STS.64 [R15+0x2d00], R32 ;  /* 0x002d00200f008388 */ /* 0x0003e20000000a00 */
[----:B0-----:R-:W-:Y:S01]  /*13b0*/  CS2R R30, SRZ ;  /* 0x00000000001e7805 */ /* 0x001fe2000001ff00 */
[----:B------:R-:W-:Y:S06]  /*13c0*/  BAR.SYNC.DEFER_BLOCKING 0x0 ;  /* 0x0000000000007b1d */ /* 0x000fec0000010000 */
.L_x_0:
[----:B------:R-:W-:Y:S02]  /*13d0*/  MOV R8, UR4 ;  /* 0x0000000400087c02 */ /* 0x000fe40008000f00 */
[----:B------:R-:W-:Y:S01]  /*13e0*/  MOV R9, UR4 ;  /* 0x0000000400097c02 */ /* 0x000fe20008000f00 */
[----:B------:R-:W-:Y:S02]  /*13f0*/  UIADD3 UR4, UPT, UPT, UR4, 0x1, URZ ;  /* 0x0000000104047890 */ /* 0x000fe4000fffe0ff */
[----:B-1----:R-:W-:Y:S01]  /*1400*/  IMAD R15, R8, 0x600, R13 ;  /* 0x00000600080f7824 */ /* 0x002fe200078e020d */
[----:B------:R-:W-:Y:S01]  /*1410*/  LEA R8, R9, R14, 0x4 ;  /* 0x0000000e09087211 */ /* 0x000fe200078e20ff */
[----:B------:R-:W-:-:S03]  /*1420*/  UISETP.NE.AND UP0, UPT, UR4, 0x8, UPT ;  /* 0x000000080400788c */ /* 0x000fc6000bf05270 */
[----:B------:R-:W-:Y:S04]  /*1430*/  LDS R35, [R15] ;  /* 0x000000000f237984 */ /* 0x000fe80000000800 */
[----:B------:R-:W0:Y:S04]  /*1440*/  LDS.128 R8, [R8] ;  /* 0x0000000008087984 */ /* 0x000e280000000c00 */
[----:B------:R-:W1:Y:S04]  /*1450*/  LDS R34, [R15+0x90] ;  /* 0x000090000f227984 */ /* 0x000e680000000800 */
[----:B------:R-:W2:Y:S04]  /*1460*/  LDS R32, [R15+0x30] ;  /* 0x000030000f207984 */ /* 0x000ea80000000800 */
[----:B------:R-:W3:Y:S04]  /*1470*/  LDS R33, [R15+0x60] ;  /* 0x000060000f217984 */ /* 0x000ee80000000800 */
[----:B------:R-:W-:Y:S01]  /*1480*/  LDS R37, [R15+0x1b8] ;  /* 0x0001b8000f257984 */ /* 0x000fe20000000800 */
[----:B0-----:R-:W-:-:S03]  /*1490*/  FFMA R16, R8, R35, R16 ;  /* 0x0000002308107223 */ /* 0x001fc60000000010 */
[----:B------:R-:W0:Y:S01]  /*14a0*/  LDS R35, [R15+0xc0] ;  /* 0x0000c0000f237984 */ /* 0x000e220000000800 */
[----:B-1----:R-:W-:-:S03]  /*14b0*/  FFMA R19, R8, R34, R19 ;  /* 0x0000002208137223 */ /* 0x002fc60000000013 */
[----:B------:R-:W1:Y:S01]  /*14c0*/  LDS R34, [R15+0x150] ;  /* 0x000150000f227984 */ /* 0x000e620000000800 */
[----:B--2---:R-:W-:-:S03]  /*14d0*/  FFMA R17, R8, R32, R17 ;  /* 0x0000002008117223 */ /* 0x004fc60000000011 */
[----:B------:R-:W2:Y:S01]  /*14e0*/  LDS R32, [R15+0xf0] ;  /* 0x0000f0000f207984 */ /* 0x000ea20000000800 */
[----:B---3--:R-:W-:-:S03]  /*14f0*/  FFMA R18, R8, R33, R18 ;  /* 0x0000002108127223 */ /* 0x008fc60000000012 */
[----:B------:R-:W3:Y:S01]  /*1500*/  LDS R33, [R15+0x4] ;  /* 0x000004000f217984 */ /* 0x000ee20000000800 */
        /* <DEDUP_REMOVED lines=23> */
[----:B------:R-:W-:Y:S01]  /*1680*/  LDS R33, [R15+0x158] ;  /* 0x000158000f217984 */ /* 0x000fe20000000800 */
[----:B------:R-:W-:-:S03]  /*1690*/  FFMA R2, R37, R9, R2 ;  /* 0x0000000925027223 */ /* 0x000fc60000000002 */
[----:B------:R-:W-:Y:S01]  /*16a0*/  LDS R37, [R15+0x300] ;  /* 0x000300000f257984 */ /* 0x000fe20000000800 */
[----:B0-----:R-:W-:-:S03]  /*16b0*/  FFMA R30, R8, R35, R30 ;  /* 0x00000023081e7223 */ /* 0x001fc6000000001e */
[----:B------:R-:W0:Y:S01]  /*16c0*/  LDS R35, [R15+0x8] ;  /* 0x000008000f237984 */ /* 0x000e220000000800 */
[----:B-1----:R-:W-:-:S03]  /*16d0*/  FFMA R3, R8, R34, R3 ;  /* 0x0000002208037223 */ /* 0x002fc60000000003 */
[----:B------:R-:W1:Y:S01]  /*16e0*/  LDS R34, [R15+0x128] ;  /* 0x000128000f227984 */ /* 0x000e620000000800 */
[----:B--2---:R-:W-:-:S03]  /*16f0*/  FFMA R5, R8, R32, R5 ;  /* 0x0000002008057223 */ /* 0x004fc60000000005 */
[----:B------:R-:W2:Y:S01]  /*1700*/  LDS R32, [R15+0x1b0] ;  /* 0x0001b0000f207984 */ /* 0x000ea20000000800 */
[----:B0-----:R-:W-:-:S03]  /*1710*/  FFMA R0, R8, R35, R0 ;  /* 0x0000002308007223 */ /* 0x001fc60000000000 */
[----:B------:R-:W0:Y:S01]  /*1720*/  LDS R35, [R15+0x98] ;  /* 0x000098000f237984 */ /* 0x000e220000000800 */
[----:B-1----:R-:W-:-:S03]  /*1730*/  FFMA R7, R8, R34, R7 ;  /* 0x0000002208077223 */ /* 0x002fc60000000007 */
[----:B------:R-:W-:Y:S01]  /*1740*/  LDS R34, [R15+0x3f0] ;  /* 0x0003f0000f227984 */ /* 0x000fe20000000800 */
[----:B--2---:R-:W-:-:S03]  /*1750*/  FFMA R17, R32, R9, R17 ;  /* 0x0000000920117223 */ /* 0x004fc60000000011 */
[----:B------:R-:W1:Y:S01]  /*1760*/  LDS R32, [R15+0x210] ;  /* 0x000210000f207984 */ /* 0x000e620000000800 */
[----:B0-----:R-:W-:-:S03]  /*1770*/  FFMA R4, R8, R35, R4 ;  /* 0x0000002308047223 */ /* 0x001fc60000000004 */
[----:B------:R-:W0:Y:S01]  /*1780*/  LDS R35, [R15+0xf8] ;  /* 0x0000f8000f237984 */ /* 0x000e220000000800 */
[----:B-1----:R-:W-:-:S03]  /*1790*/  FFMA R19, R32, R9, R19 ;  /* 0x0000000920137223 */ /* 0x002fc60000000013 */
[----:B------:R-:W1:Y:S01]  /*17a0*/  LDS R32, [R15+0x1b4] ;  /* 0x0001b4000f207984 */ /* 0x000e620000000800 */
[C---:B0-----:R-:W-:Y:S01]  /*17b0*/  FFMA R6, R8.reuse, R35, R6 ;  /* 0x0000002308067223 */ /* 0x041fe20000000006 */
[----:B------:R-:W-:Y:S02]  /*17c0*/  FFMA R8, R8, R33, R12 ;  /* 0x0000002108087223 */ /* 0x000fe4000000000c */
[----:B------:R-:W0:Y:S04]  /*17d0*/  LDS R35, [R15+0x180] ;  /* 0x000180000f237984 */ /* 0x000e280000000800 */
[----:B------:R-:W2:Y:S01]  /*17e0*/  LDS R33, [R15+0x1e0] ;  /* 0x0001e0000f217984 */ /* 0x000ea20000000800 */
[----:B-1----:R-:W-:-:S03]  /*17f0*/  FFMA R27, R32, R9, R27 ;  /* 0x00000009201b7223 */ /* 0x002fc6000000001b */
[----:B------:R-:W1:Y:S04]  /*1800*/  LDS R12, [R15+0x270] ;  /* 0x000270000f0c7984 */ /* 0x000e680000000800 */
[----:B------:R-:W3:Y:S01]  /*1810*/  LDS R32, [R15+0x274] ;  /* 0x000274000f207984 */ /* 0x000ee20000000800 */
[----:B0-----:R-:W-:-:S03]  /*1820*/  FFMA R16, R35, R9, R16 ;  /* 0x0000000923107223 */ /* 0x001fc60000000010 */
[----:B------:R-:W0:Y:S01]  /*1830*/  LDS R35, [R15+0x240] ;  /* 0x000240000f237984 */ /* 0x000e220000000800 */
[-C--:B--2---:R-:W-:Y:S01]  /*1840*/  FFMA R18, R33, R9.reuse, R18 ;  /* 0x0000000921127223 */ /* 0x084fe20000000012 */
[----:B------:R-:W-:Y:S02]  /*1850*/  FFMA R16, R37, R10, R16 ;  /* 0x0000000a25107223 */ /* 0x000fe40000000010 */
[----:B------:R-:W2:Y:S01]  /*1860*/  LDS R33, [R15+0x2a0] ;  /* 0x0002a0000f217984 */ /* 0x000ea20000000800 */
[----:B-1----:R-:W-:-:S03]  /*1870*/  FFMA R21, R12, R9, R21 ;  /* 0x000000090c157223 */ /* 0x002fc60000000015 */
[----:B------:R-:W1:Y:S01]  /*1880*/  LDS R12, [R15+0x2d0] ;  /* 0x0002d0000f0c7984 */ /* 0x000e620000000800 */
[-C--:B---3--:R-:W-:Y:S01]  /*1890*/  FFMA R31, R32, R9.reuse, R31 ;  /* 0x00000009201f7223 */ /* 0x088fe2000000001f */
[----:B------:R-:W-:Y:S02]  /*18a0*/  FFMA R21, R34, R10, R21 ;  /* 0x0000000a22157223 */ /* 0x000fe40000000015 */
[----:B------:R-:W3:Y:S04]  /*18b0*/  LDS R32, [R15+0x1e8] ;  /* 0x0001e8000f207984 */ /* 0x000ee80000000800 */
[----:B------:R-:W4:Y:S04]  /*18c0*/  LDS R34, [R15+0x334] ;  /* 0x000334000f227984 */ /* 0x000f280000000800 */
[----:B------:R-:W-:Y:S01]  /*18d0*/  LDS R37, [R15+0x4b8] ;  /* 0x0004b8000f257984 */ /* 0x000fe20000000800 */
[----:B0-----:R-:W-:-:S03]  /*18e0*/  FFMA R20, R35, R9, R20 ;  /* 0x0000000923147223 */ /* 0x001fc60000000014 */
[----:B------:R-:W0:Y:S01]  /*18f0*/  LDS R35, [R15+0x184] ;  /* 0x000184000f237984 */ /* 0x000e220000000800 */
[----:B--2---:R-:W-:-:S03]  /*1900*/  FFMA R22, R33, R9, R22 ;  /* 0x0000000921167223 */ /* 0x004fc60000000016 */
[----:B------:R-:W2:Y:S01]  /*1910*/  LDS R33, [R15+0x1e4] ;  /* 0x0001e4000f217984 */ /* 0x000ea20000000800 */
[----:B-1----:R-:W-:-:S03]  /*1920*/  FFMA R23, R12, R9, R23 ;  /* 0x000000090c177223 */ /* 0x002fc60000000017 */
[----:B------:R-:W1:Y:S01]  /*1930*/  LDS R12, [R15+0x214] ;  /* 0x000214000f0c7984 */ /* 0x000e620000000800 */
[----:B---3--:R-:W-:-:S03]  /*1940*/  FFMA R3, R32, R9, R3 ;  /* 0x0000000920037223 */ /* 0x008fc60000000003 */
[----:B------:R-:W3:Y:S01]  /*1950*/  LDS R32, [R15+0x248] ;  /* 0x000248000f207984 */ /* 0x000ee20000000800 */
[----:B----4-:R-:W-:-:S03]  /*1960*/  FFMA R27, R34, R10, R27 ;  /* 0x0000000a221b7223 */ /* 0x010fc6000000001b */
[----:B------:R-:W4:Y:S01]  /*1970*/  LDS R34, [R15+0x3c8] ;  /* 0x0003c8000f227984 */ /* 0x000f220000000800 */
        /* <DEDUP_REMOVED lines=8> */
[----:B----4-:R-:W-:Y:S01]  /*1a00*/  FFMA R5, R34, R10, R5 ;  /* 0x0000000a22057223 */ /* 0x010fe20000000005 */
[-C--:B0-----:R-:W-:Y:S02]  /*1a10*/  FFMA R30, R35, R9.reuse, R30 ;  /* 0x00000009231e7223 */ /* 0x081fe4000000001e */
[----:B------:R-:W0:Y:S01]  /*1a20*/  LDS R35, [R15+0x188] ;  /* 0x000188000f237984 */ /* 0x000e220000000800 */
[----:B--2---:R-:W-:-:S03]  /*1a30*/  FFMA R26, R33, R9, R26 ;  /* 0x00000009211a7223 */ /* 0x004fc6000000001a */
[----:B------:R-:W2:Y:S01]  /*1a40*/  LDS R33, [R15+0x218] ;  /* 0x000218000f217984 */ /* 0x000ea20000000800 */
[----:B-1----:R-:W-:-:S03]  /*1a50*/  FFMA R25, R12, R9, R25 ;  /* 0x000000090c197223 */ /* 0x002fc60000000019 */
[----:B------:R-:W1:Y:S01]  /*1a60*/  LDS R12, [R15+0x2a8] ;  /* 0x0002a8000f0c7984 */ /* 0x000e620000000800 */
[----:B---3--:R-:W-:-:S03]  /*1a70*/  FFMA R17, R32, R10, R17 ;  /* 0x0000000a20117223 */ /* 0x008fc60000000011 */
[----:B------:R-:W3:Y:S01]  /*1a80*/  LDS R32, [R15+0x450] ;  /* 0x000450000f207984 */ /* 0x000ee20000000800 */
        /* <DEDUP_REMOVED lines=15> */
[----:B------:R-:W3:Y:S04]  /*1b80*/  LDS R12, [R15+0x3f4] ;  /* 0x0003f4000f0c7984 */ /* 0x000ee80000000800 */
        /* <DEDUP_REMOVED lines=17> */
[-C--:B---3--:R-:W-:Y:S01]  /*1ca0*/  FFMA R3, R12, R10.reuse, R3 ;  /* 0x0000000a0c037223 */ /* 0x088fe20000000003 */
[----:B------:R-:W-:Y:S02]  /*1cb0*/  FFMA R2, R37, R11, R2 ;  /* 0x0000000b25027223 */ /* 0x000fe40000000002 */
        /* <DEDUP_REMOVED lines=32> */
[----:B------:R-:W4:Y:S04]  /*1ec0*/  LDS R12, [R15+0x4e8] ;  /* 0x0004e8000f0c7984 */ /* 0x000f280000000800 */
[----:B------:R-:W5:Y:S01]  /*1ed0*/  LDS R32, [R15+0x548] ;  /* 0x000548000f207984 */ /* 0x000f620000000800 */
        /* <DEDUP_REMOVED lines=8> */
[-C--:B----4-:R-:W-:Y:S01]  /*1f60*/  FFMA R3, R12, R11.reuse, R3 ;  /* 0x0000000b0c037223 */ /* 0x090fe20000000003 */
[-C--:B-----5:R-:W-:Y:S01]  /*1f70*/  FFMA R5, R32, R11.reuse, R5 ;  /* 0x0000000b20057223 */ /* 0x0a0fe20000000005 */
[-C--:B0-----:R-:W-:Y:S02]  /*1f80*/  FFMA R22, R35, R11.reuse, R22 ;  /* 0x0000000b23167223 */ /* 0x081fe40000000016 */
[----:B------:R-:W0:Y:S01]  /*1f90*/  LDS R35, [R15+0x544] ;  /* 0x000544000f237984 */ /* 0x000e220000000800 */
[----:B--2---:R-:W-:-:S03]  /*1fa0*/  FFMA R26, R33, R11, R26 ;  /* 0x0000000b211a7223 */ /* 0x004fc6000000001a */
[----:B------:R-:W2:Y:S01]  /*1fb0*/  LDS R33, [R15+0x578] ;  /* 0x000578000f217984 */ /* 0x000ea20000000800 */
[----:B-1----:R-:W-:-:S03]  /*1fc0*/  FFMA R25, R10, R11, R25 ;  /* 0x0000000b0a197223 */ /* 0x002fc60000000019 */
[----:B------:R-:W1:Y:S01]  /*1fd0*/  LDS R10, [R15+0x5a8] ;  /* 0x0005a8000f0a7984 */ /* 0x000e620000000800 */
[-C--:B---3--:R-:W-:Y:S01]  /*1fe0*/  FFMA R12, R9, R11.reuse, R8 ;  /* 0x0000000b090c7223 */ /* 0x088fe20000000008 */
[-C--:B0-----:R-:W-:Y:S02]  /*1ff0*/  FFMA R30, R35, R11.reuse, R30 ;  /* 0x0000000b231e7223 */ /* 0x081fe4000000001e */
[----:B------:R-:W0:Y:S01]  /*2000*/  LDS R35, [R15+0x518] ;  /* 0x000518000f237984 */ /* 0x000e220000000800 */
[-C--:B--2---:R-:W-:Y:S01]  /*2010*/  FFMA R6, R33, R11.reuse, R6 ;  /* 0x0000000b21067223 */ /* 0x084fe20000000006 */
[-C--:B-1----:R-:W-:Y:S01]  /*2020*/  FFMA R7, R10, R11.reuse, R7 ;  /* 0x0000000b0a077223 */ /* 0x082fe20000000007 */
[----:B0-----:R-:W-:Y:S01]  /*2030*/  FFMA R4, R35, R11, R4 ;  /* 0x0000000b23047223 */ /* 0x001fe20000000004 */
[----:B------:R-:W-:Y:S06]  /*2040*/  BRA.U UP0, `(.L_x_0) ;  /* 0xfffffff100e07547 */ /* 0x000fec000b83ffff */
[----:B------:R-:W0:Y:S01]  /*2050*/  S2R R9, SR_TID.X ;  /* 0x0000000000097919 */ /* 0x000e220000002100 */
[----:B------:R-:W1:Y:S01]  /*2060*/  LDC.64 R10, c[0x0][0x398] ;  /* 0x0000e600ff0a7b82 */ /* 0x000e620000000a00 */
[----:B------:R-:W-:Y:S01]  /*2070*/  IMAD.MOV.U32 R8, RZ, RZ, 0x3 ;  /* 0x00000003ff087424 */ /* 0x000fe200078e00ff */
[----:B0-----:R-:W-:-:S05]  /*2080*/  LOP3.LUT R13, R9, 0x3, RZ, 0xc0, !PT ;  /* 0x00000003090d7812 */ /* 0x001fca00078ec0ff */
[----:B------:R-:W-:-:S04]  /*2090*/  IMAD R13, R13, R8, UR7 ;  /* 0x000000070d0d7e24 */ /* 0x000fc8000f8e0208 */
[----:B-1----:R-:W-:-:S05]  /*20a0*/  IMAD.WIDE.U32 R10, R13, 0x4, R10 ;  /* 0x000000040d0a7825 */ /* 0x002fca00078e000a */
[----:B------:R-:W2:Y:S04]  /*20b0*/  LDG.E.CONSTANT R15, desc[UR10][R10.64] ;  /* 0x0000000a0a0f7981 */ /* 0x000ea8000c1e9900 */
[----:B------:R-:W3:Y:S01]  /*20c0*/  LDG.E.CONSTANT R32, desc[UR10][R10.64+0x30] ;  /* 0x0000300a0a207981 */ /* 0x000ee2000c1e9900 */
[----:B------:R-:W-:-:S04]  /*20d0*/  IMAD.HI.U32 R8, R9, 0x15555556, RZ ;  /* 0x1555555609087827 */ /* 0x000fc800078e00ff */
[----:B------:R-:W-:Y:S01]  /*20e0*/  HFMA2 R14, -RZ, RZ, 0, 3.4332275390625e-05 ;  /* 0x00000240ff0e7431 */ /* 0x000fe200000001ff */
[----:B------:R-:W-:Y:S01]  /*20f0*/  UMOV UR7, 0x3340 ;  /* 0x0000334000077882 */ /* 0x000fe20000000000 */
[----:B------:R-:W-:Y:S01]  /*2100*/  UMOV UR8, 0xffc0 ;  /* 0x0000ffc000087882 */ /* 0x000fe20000000000 */
[----:B------:R-:W-:Y:S01]  /*2110*/  IMAD R9, R8, -0xc, R9 ;  /* 0xfffffff408097824 */ /* 0x000fe200078e0209 */
[----:B------:R-:W-:Y:S01]  /*2120*/  UPRMT UR4, UR4, 0x3340, UR4 ;  /* 0x0000334004047896 */ /* 0x000fe20008000004 */
[----:B------:R-:W4:Y:S01]  /*2130*/  LDG.E.CONSTANT R33, desc[UR10][R10.64+0x60] ;  /* 0x0000600a0a217981 */ /* 0x000f22000c1e9900 */
[----:B------:R-:W-:Y:S02]  /*2140*/  UPRMT UR6, UR6, UR7, UR8 ;  /* 0x0000000706067296 */ /* 0x000fe40008000008 */
[----:B------:R-:W-:Y:S02]  /*2150*/  SHF.R.U32.HI R9, RZ, 0x2, R9 ;  /* 0x00000002ff097819 */ /* 0x000fe40000011609 */
[----:B------:R-:W-:-:S02]  /*2160*/  UPRMT UR4, UR6, 0x5410, UR4 ;  /* 0x0000541006047896 */ /* 0x000fc40008000004 */
[----:B------:R-:W-:Y:S02]  /*2170*/  PRMT R9, R14, 0x5410, R9 ;  /* 0x000054100e097816 */ /* 0x000fe40000000009 */
[----:B------:R-:W-:-:S03]  /*2180*/  MOV R14, UR5 ;  /* 0x00000005000e7c02 */ /* 0x000fc60008000f00 */
[----:B------:R-:W-:-:S04]  /*2190*/  IDP.2A.LO.U16.U8 R9, R9, UR4, RZ ;  /* 0x0000000409097c26 */ /* 0x000fc800080010ff */
[----:B------:R-:W-:-:S04]  /*21a0*/  IMAD R9, R8, 0x1680, R9 ;  /* 0x0000168008097824 */ /* 0x000fc800078e0209 */
[----:B------:R-:W-:Y:S02]  /*21b0*/  IMAD R14, R14, 0xe100, R9 ;  /* 0x0000e1000e0e7824 */ /* 0x000fe400078e0209 */
[----:B------:R-:W0:Y:S03]  /*21c0*/  LDC.64 R8, c[0x0][0x390] ;  /* 0x0000e400ff087b82 */ /* 0x000e260000000a00 */
[----:B------:R-:W-:Y:S02]  /*21d0*/  IADD3 R35, PT, PT, R13, R14, RZ ;  /* 0x0000000e0d237210 */ /* 0x000fe40007ffe0ff */
[----:B------:R-:W5:Y:S04]  /*21e0*/  LDG.E.CONSTANT R14, desc[UR10][R10.64+0x90] ;  /* 0x0000900a0a0e7981 */ /* 0x000f68000c1e9900 */
[----:B------:R-:W5:Y:S01]  /*21f0*/  LDG.E.CONSTANT R13, desc[UR10][R10.64+0xc0] ;  /* 0x0000c00a0a0d7981 */ /* 0x000f62000c1e9900 */
[----:B0-----:R-:W-:-:S04]  /*2200*/  IMAD.WIDE.U32 R8, R35, 0x4, R8 ;  /* 0x0000000423087825 */ /* 0x001fc800078e0008 */
[----:B--2---:R-:W-:Y:S02]  /*2210*/  FADD R34, R16, R15 ;  /* 0x0000000f10227221 */ /* 0x004fe40000000000 */
[----:B------:R-:W2:Y:S01]  /*2220*/  LDG.E.CONSTANT R15, desc[UR10][R10.64+0x120] ;  /* 0x0001200a0a0f7981 */ /* 0x000ea2000c1e9900 */
[----:B---3--:R-:W-:-:S03]  /*2230*/  FADD R35, R17, R32 ;  /* 0x0000002011237221 */ /* 0x008fc60000000000 */
[----:B------:R-:W3:Y:S04]  /*2240*/  LDG.E.CONSTANT R32, desc[UR10][R10.64+0xf0] ;  /* 0x0000f00a0a207981 */ /* 0x000ee8000c1e9900 */
[----:B------:R-:W3:Y:S04]  /*2250*/  LDG.E.CONSTANT R16, desc[UR10][R10.64+0x150] ;  /* 0x0001500a0a107981 */ /* 0x000ee8000c1e9900 */
[----:B------:R-:W3:Y:S01]  /*2260*/  LDG.E.CONSTANT R17, desc[UR10][R10.64+0x4] ;  /* 0x0000040a0a117981 */ /* 0x000ee2000c1e9900 */
[----:B----4-:R-:W-:Y:S01]  /*2270*/  FADD R33, R18, R33 ;  /* 0x0000002112217221 */ /* 0x010fe20000000000 */
[----:B------:R-:W-:-:S04]  /*2280*/  FMNMX R34, R34, 6, PT ;  /* 0x40c0000022227809 */ /* 0x000fc80003800000 */
[----:B------:R-:W-:Y:S02]  /*2290*/  FMNMX R18, R33, 6, PT ;  /* 0x40c0000021127809 */ /* 0x000fe40003800000 */
[----:B------:R-:W-:Y:S02]  /*22a0*/  FMNMX R33, RZ, R34, !PT ;  /* 0x00000022ff217209 */ /* 0x000fe40007800000 */
[----:B------:R-:W-:-:S03]  /*22b0*/  FMNMX R35, R35, 6, PT ;  /* 0x40c0000023237809 */ /* 0x000fc60003800000 */
[----:B------:R0:W-:Y:S01]  /*22c0*/  STG.E desc[UR10][R8.64], R33 ;  /* 0x0000002108007986 */ /* 0x0001e2000c10190a */
[----:B-----5:R-:W-:Y:S01]  /*22d0*/  FADD R34, R19, R14 ;  /* 0x0000000e13227221 */ /* 0x020fe20000000000 */
[----:B------:R-:W-:Y:S02]  /*22e0*/  FMNMX R35, RZ, R35, !PT ;  /* 0x00000023ff237209 */ /* 0x000fe40007800000 */
[----:B------:R-:W4:Y:S02]  /*22f0*/  LDG.E.CONSTANT R14, desc[UR10][R10.64+0x34] ;  /* 0x0000340a0a0e7981 */ /* 0x000f24000c1e9900 */
[----:B------:R-:W-:Y:S01]  /*2300*/  FMNMX R34, R34, 6, PT ;  /* 0x40c0000022227809 */ /* 0x000fe20003800000 */
[----:B------:R-:W-:Y:S01]  /*2310*/  FADD R36, R20, R13 ;  /* 0x0000000d14247221 */ /* 0x000fe20000000000 */
[----:B------:R1:W-:Y:S02]  /*2320*/  STG.E desc[UR10][R8.64+0x30], R35 ;  /* 0x0000302308007986 */ /* 0x0003e4000c10190a */
[----:B0-----:R-:W-:-:S02]  /*2330*/  FMNMX R33, RZ, R34, !PT ;  /* 0x00000022ff217209 */ /* 0x001fc40007800000 */
[----:B------:R-:W-:Y:S01]  /*2340*/  FMNMX R36, R36, 6, PT ;  /* 0x40c0000024247809 */ /* 0x000fe20003800000 */
[----:B------:R-:W5:Y:S01]  /*2350*/  LDG.E.CONSTANT R19, desc[UR10][R10.64+0x64] ;  /* 0x0000640a0a137981 */ /* 0x000f62000c1e9900 */
[----:B------:R-:W-:-:S03]  /*2360*/  FMNMX R37, RZ, R18, !PT ;  /* 0x00000012ff257209 */ /* 0x000fc60007800000 */
[----:B------:R0:W-:Y:S01]  /*2370*/  STG.E desc[UR10][R8.64+0x90], R33 ;  /* 0x0000902108007986 */ /* 0x0001e2000c10190a */
[----:B-1----:R-:W-:-:S03]  /*2380*/  FMNMX R35, RZ, R36, !PT ;  /* 0x00000024ff237209 */ /* 0x002fc60007800000 */
[----:B------:R-:W-:Y:S04]  /*2390*/  STG.E desc[UR10][R8.64+0x60], R37 ;  /* 0x0000602508007986 */ /* 0x000fe8000c10190a */
[----:B------:R1:W-:Y:S04]  /*23a0*/  STG.E desc[UR10][R8.64+0xc0], R35 ;  /* 0x0000c02308007986 */ /* 0x0003e8000c10190a */
[----:B------:R-:W5:Y:S04]  /*23b0*/  LDG.E.CONSTANT R18, desc[UR10][R10.64+0x94] ;  /* 0x0000940a0a127981 */ /* 0x000f68000c1e9900 */
[----:B------:R-:W5:Y:S04]  /*23c0*/  LDG.E.CONSTANT R13, desc[UR10][R10.64+0xc4] ;  /* 0x0000c40a0a0d7981 */ /* 0x000f68000c1e9900 */
[----:B------:R-:W5:Y:S04]  /*23d0*/  LDG.E.CONSTANT R20, desc[UR10][R10.64+0xf4] ;  /* 0x0000f40a0a147981 */ /* 0x000f68000c1e9900 */
[----:B0-----:R-:W5:Y:S04]  /*23e0*/  LDG.E.CONSTANT R33, desc[UR10][R10.64+0x98] ;  /* 0x0000980a0a217981 */ /* 0x001f68000c1e9900 */
[----:B-1----:R-:W5:Y:S01]  /*23f0*/  LDG.E.CONSTANT R35, desc[UR10][R10.64+0x158] ;  /* 0x0001580a0a237981 */ /* 0x002f62000c1e9900 */
[----:B--2---:R-:W-:-:S03]  /*2400*/  FADD R34, R22, R15 ;  /* 0x0000000f16227221 */ /* 0x004fc60000000000 */
[----:B------:R-:W2:Y:S01]  /*2410*/  LDG.E.CONSTANT R15, desc[UR10][R10.64+0x38] ;  /* 0x0000380a0a0f7981 */ /* 0x000ea2000c1e9900 */
[----:B---3--:R-:W-:Y:S01]  /*2420*/  FADD R32, R21, R32 ;  /* 0x0000002015207221 */ /* 0x008fe20000000000 */
[----:B------:R-:W-:Y:S02]  /*2430*/  FMNMX R34, R34, 6, PT ;  /* 0x40c0000022227809 */ /* 0x000fe40003800000 */
[----:B------:R-:W3:Y:S01]  /*2440*/  LDG.E.CONSTANT R21, desc[UR10][R10.64+0x8] ;  /* 0x0000080a0a157981 */ /* 0x000ee2000c1e9900 */
[----:B------:R-:W-:Y:S01]  /*2450*/  FADD R36, R23, R16 ;  /* 0x0000001017247221 */ /* 0x000fe20000000000 */
[----:B------:R-:W-:Y:S02]  /*2460*/  FMNMX R34, RZ, R34, !PT ;  /* 0x00000022ff227209 */ /* 0x000fe40007800000 */
[----:B------:R-:W3:Y:S01]  /*2470*/  LDG.E.CONSTANT R16, desc[UR10][R10.64+0x154] ;  /* 0x0001540a0a107981 */ /* 0x000ee2000c1e9900 */
[----:B------:R-:W-:-:S03]  /*2480*/  FMNMX R32, R32, 6, PT ;  /* 0x40c0000020207809 */ /* 0x000fc60003800000 */
[----:B------:R0:W-:Y:S01]  /*2490*/  STG.E desc[UR10][R8.64+0x120], R34 ;  /* 0x0001202208007986 */ /* 0x0001e2000c10190a */
[----:B------:R-:W-:-:S03]  /*24a0*/  FMNMX R37, RZ, R32, !PT ;  /* 0x00000020ff257209 */ /* 0x000fc60007800000 */
[----:B------:R-:W3:Y:S04]  /*24b0*/  LDG.E.CONSTANT R23, desc[UR10][R10.64+0x124] ;  /* 0x0001240a0a177981 */ /* 0x000ee8000c1e9900 */
[----:B------:R-:W3:Y:S01]  /*24c0*/  LDG.E.CONSTANT R22, desc[UR10][R10.64+0x68] ;  /* 0x0000680a0a167981 */ /* 0x000ee2000c1e9900 */
[----:B0-----:R-:W-:-:S03]  /*24d0*/  FADD R34, R24, R17 ;  /* 0x0000001118227221 */ /* 0x001fc60000000000 */
[----:B------:R-:W3:Y:S04]  /*24e0*/  LDG.E.CONSTANT R32, desc[UR10][R10.64+0xc8] ;  /* 0x0000c80a0a207981 */ /* 0x000ee8000c1e9900 */
[----:B------:R-:W3:Y:S04]  /*24f0*/  LDG.E.CONSTANT R17, desc[UR10][R10.64+0xf8] ;  /* 0x0000f80a0a117981 */ /* 0x000ee8000c1e9900 */
[----:B------:R0:W3:Y:S01]  /*2500*/  LDG.E.CONSTANT R24, desc[UR10][R10.64+0x128] ;  /* 0x0001280a0a187981 */ /* 0x0000e2000c1e9900 */
[----:B----4-:R-:W-:-:S05]  /*2510*/  FADD R14, R27, R14 ;  /* 0x0000000e1b0e7221 */ /* 0x010fca0000000000 */
[----:B------:R-:W-:Y:S01]  /*2520*/  FMNMX R14, R14, 6, PT ;  /* 0x40c000000e0e7809 */ /* 0x000fe20003800000 */
[----:B-----5:R-:W-:-:S03]  /*2530*/  FADD R19, R28, R19 ;  /* 0x000000131c137221 */ /* 0x020fc60000000000 */
[----:B0-----:R-:W-:Y:S02]  /*2540*/  FMNMX R11, RZ, R14, !PT ;  /* 0x0000000eff0b7209 */ /* 0x001fe40007800000 */
[----:B------:R-:W-:Y:S02]  /*2550*/  FMNMX R36, R36, 6, PT ;  /* 0x40c0000024247809 */ /* 0x000fe40003800000 */
[----:B------:R-:W-:Y:S02]  /*2560*/  FMNMX R34, R34, 6, PT ;  /* 0x40c0000022227809 */ /* 0x000fe40003800000 */
[----:B------:R-:W-:Y:S01]  /*2570*/  FMNMX R19, R19, 6, PT ;  /* 0x40c0000013137809 */ /* 0x000fe20003800000 */
[----:B------:R0:W-:Y:S01]  /*2580*/  STG.E desc[UR10][R8.64+0xf0], R37 ;  /* 0x0000f02508007986 */ /* 0x0001e2000c10190a */
[----:B------:R-:W-:Y:S01]  /*2590*/  FADD R18, R29, R18 ;  /* 0x000000121d127221 */ /* 0x000fe20000000000 */
[----:B------:R-:W-:Y:S01]  /*25a0*/  FADD R13, R30, R13 ;  /* 0x0000000d1e0d7221 */ /* 0x000fe20000000000 */
[----:B------:R-:W-:Y:S01]  /*25b0*/  FADD R20, R31, R20 ;  /* 0x000000141f147221 */ /* 0x000fe20000000000 */
[----:B------:R-:W-:Y:S01]  /*25c0*/  FADD R33, R4, R33 ;  /* 0x0000002104217221 */ /* 0x000fe20000000000 */
[----:B------:R-:W-:Y:S01]  /*25d0*/  FADD R35, R12, R35 ;  /* 0x000000230c237221 */ /* 0x000fe20000000000 */
[----:B------:R-:W-:-:S02]  /*25e0*/  FMNMX R18, R18, 6, PT ;  /* 0x40c0000012127809 */ /* 0x000fc40003800000 */
[----:B------:R-:W-:Y:S02]  /*25f0*/  FMNMX R10, R13, 6, PT ;  /* 0x40c000000d0a7809 */ /* 0x000fe40003800000 */
[----:B------:R-:W-:Y:S02]  /*2600*/  FMNMX R20, R20, 6, PT ;  /* 0x40c0000014147809 */ /* 0x000fe40003800000 */
[----:B------:R-:W-:Y:S02]  /*2610*/  FMNMX R33, R33, 6, PT ;  /* 0x40c0000021217809 */ /* 0x000fe40003800000 */
[----:B------:R-:W-:Y:S01]  /*2620*/  FMNMX R35, R35, 6, PT ;  /* 0x40c0000023237809 */ /* 0x000fe20003800000 */
[----:B------:R1:W-:Y:S01]  /*2630*/  STG.E desc[UR10][R8.64+0x34], R11 ;  /* 0x0000340b08007986 */ /* 0x0003e2000c10190a */
[----:B------:R-:W-:Y:S02]  /*2640*/  FMNMX R36, RZ, R36, !PT ;  /* 0x00000024ff247209 */ /* 0x000fe40007800000 */
[----:B0-----:R-:W-:-:S02]  /*2650*/  FMNMX R37, RZ, R34, !PT ;  /* 0x00000022ff257209 */ /* 0x001fc40007800000 */
[----:B------:R-:W-:Y:S02]  /*2660*/  FMNMX R19, RZ, R19, !PT ;  /* 0x00000013ff137209 */ /* 0x000fe40007800000 */
[----:B------:R-:W-:Y:S02]  /*2670*/  FMNMX R13, RZ, R18, !PT ;  /* 0x00000012ff0d7209 */ /* 0x000fe40007800000 */
[----:B------:R-:W-:Y:S02]  /*2680*/  FMNMX R27, RZ, R10, !PT ;  /* 0x0000000aff1b7209 */ /* 0x000fe40007800000 */
[----:B------:R-:W-:Y:S02]  /*2690*/  FMNMX R29, RZ, R20, !PT ;  /* 0x00000014ff1d7209 */ /* 0x000fe40007800000 */
[----:B------:R-:W-:Y:S02]  /*26a0*/  FMNMX R33, RZ, R33, !PT ;  /* 0x00000021ff217209 */ /* 0x000fe40007800000 */
[----:B------:R-:W-:Y:S01]  /*26b0*/  FMNMX R35, RZ, R35, !PT ;  /* 0x00000023ff237209 */ /* 0x000fe20007800000 */
[----:B------:R-:W-:Y:S04]  /*26c0*/  STG.E desc[UR10][R8.64+0x150], R36 ;  /* 0x0001502408007986 */ /* 0x000fe8000c10190a */
[----:B------:R-:W-:Y:S04]  /*26d0*/  STG.E desc[UR10][R8.64+0x4], R37 ;  /* 0x0000042508007986 */ /* 0x000fe8000c10190a */
[----:B------:R-:W-:Y:S04]  /*26e0*/  STG.E desc[UR10][R8.64+0x64], R19 ;  /* 0x0000641308007986 */ /* 0x000fe8000c10190a */
[----:B------:R-:W-:Y:S04]  /*26f0*/  STG.E desc[UR10][R8.64+0x94], R13 ;  /* 0x0000940d08007986 */ /* 0x000fe8000c10190a */
[----:B------:R-:W-:Y:S04]  /*2700*/  STG.E desc[UR10][R8.64+0xc4], R27 ;  /* 0x0000c41b08007986 */ /* 0x000fe8000c10190a */
[----:B------:R-:W-:Y:S04]  /*2710*/  STG.E desc[UR10][R8.64+0xf4], R29 ;  /* 0x0000f41d08007986 */ /* 0x000fe8000c10190a */
[----:B------:R-:W-:Y:S04]  /*2720*/  STG.E desc[UR10][R8.64+0x98], R33 ;  /* 0x0000982108007986 */ /* 0x000fe8000c10190a */
[----:B------:R-:W-:Y:S01]  /*2730*/  STG.E desc[UR10][R8.64+0x158], R35 ;  /* 0x0001582308007986 */ /* 0x000fe2000c10190a */
[----:B--2---:R-:W-:Y:S01]  /*2740*/  FADD R15, R2, R15 ;  /* 0x0000000f020f7221 */ /* 0x004fe20000000000 */
[----:B---3--:R-:W-:Y:S01]  /*2750*/  FADD R16, R25, R16 ;  /* 0x0000001019107221 */ /* 0x008fe20000000000 */
[----:B------:R-:W-:-:S04]  /*2760*/  FADD R21, R0, R21 ;  /* 0x0000001500157221 */ /* 0x000fc80000000000 */
[----:B------:R-:W-:Y:S01]  /*2770*/  FMNMX R16, R16, 6, PT ;  /* 0x40c0000010107809 */ /* 0x000fe20003800000 */
[----:B------:R-:W-:Y:S01]  /*2780*/  FADD R23, R26, R23 ;  /* 0x000000171a177221 */ /* 0x000fe20000000000 */
[----:B------:R-:W-:Y:S02]  /*2790*/  FADD R22, R3, R22 ;  /* 0x0000001603167221 */ /* 0x000fe40000000000 */
[----:B------:R-:W-:Y:S01]  /*27a0*/  FMNMX R3, RZ, R16, !PT ;  /* 0x00000010ff037209 */ /* 0x000fe20007800000 */
[----:B------:R-:W-:Y:S01]  /*27b0*/  FADD R32, R5, R32 ;  /* 0x0000002005207221 */ /* 0x000fe20000000000 */
[----:B------:R-:W-:Y:S01]  /*27c0*/  FADD R17, R6, R17 ;  /* 0x0000001106117221 */ /* 0x000fe20000000000 */
[----:B------:R-:W-:Y:S01]  /*27d0*/  FADD R24, R7, R24 ;  /* 0x0000001807187221 */ /* 0x000fe20000000000 */
[----:B------:R-:W-:Y:S02]  /*27e0*/  FMNMX R23, R23, 6, PT ;  /* 0x40c0000017177809 */ /* 0x000fe40003800000 */
[----:B------:R-:W-:-:S02]  /*27f0*/  FMNMX R21, R21, 6, PT ;  /* 0x40c0000015157809 */ /* 0x000fc40003800000 */
[----:B------:R-:W-:Y:S02]  /*2800*/  FMNMX R15, R15, 6, PT ;  /* 0x40c000000f0f7809 */ /* 0x000fe40003800000 */
[----:B------:R-:W-:Y:S02]  /*2810*/  FMNMX R22, R22, 6, PT ;  /* 0x40c0000016167809 */ /* 0x000fe40003800000 */
[----:B------:R-:W-:Y:S02]  /*2820*/  FMNMX R32, R32, 6, PT ;  /* 0x40c0000020207809 */ /* 0x000fe40003800000 */
[----:B------:R-:W-:Y:S02]  /*2830*/  FMNMX R17, R17, 6, PT ;  /* 0x40c0000011117809 */ /* 0x000fe40003800000 */
[----:B------:R-:W-:Y:S01]  /*2840*/  FMNMX R24, R24, 6, PT ;  /* 0x40c0000018187809 */ /* 0x000fe20003800000 */
[----:B------:R0:W-:Y:S01]  /*2850*/  STG.E desc[UR10][R8.64+0x154], R3 ;  /* 0x0001540308007986 */ /* 0x0001e2000c10190a */
[----:B------:R-:W-:-:S02]  /*2860*/  FMNMX R23, RZ, R23, !PT ;  /* 0x00000017ff177209 */ /* 0x000fc40007800000 */
[----:B------:R-:W-:Y:S02]  /*2870*/  FMNMX R21, RZ, R21, !PT ;  /* 0x00000015ff157209 */ /* 0x000fe40007800000 */
[----:B------:R-:W-:Y:S02]  /*2880*/  FMNMX R15, RZ, R15, !PT ;  /* 0x0000000fff0f7209 */ /* 0x000fe40007800000 */
[----:B-1----:R-:W-:Y:S02]  /*2890*/  FMNMX R11, RZ, R22, !PT ;  /* 0x00000016ff0b7209 */ /* 0x002fe40007800000 */
[----:B------:R-:W-:Y:S02]  /*28a0*/  FMNMX R17, RZ, R17, !PT ;  /* 0x00000011ff117209 */ /* 0x000fe40007800000 */
[----:B------:R-:W-:Y:S02]  /*28b0*/  FMNMX R5, RZ, R24, !PT ;  /* 0x00000018ff057209 */ /* 0x000fe40007800000 */
[----:B0-----:R-:W-:Y:S01]  /*28c0*/  FMNMX R3, RZ, R32, !PT ;  /* 0x00000020ff037209 */ /* 0x001fe20007800000 */
[----:B------:R-:W-:Y:S04]  /*28d0*/  STG.E desc[UR10][R8.64+0x124], R23 ;  /* 0x0001241708007986 */ /* 0x000fe8000c10190a */
[----:B------:R-:W-:Y:S04]  /*28e0*/  STG.E desc[UR10][R8.64+0x8], R21 ;  /* 0x0000081508007986 */ /* 0x000fe8000c10190a */
[----:B------:R-:W-:Y:S04]  /*28f0*/  STG.E desc[UR10][R8.64+0x38], R15 ;  /* 0x0000380f08007986 */ /* 0x000fe8000c10190a */
[----:B------:R-:W-:Y:S04]  /*2900*/  STG.E desc[UR10][R8.64+0x68], R11 ;  /* 0x0000680b08007986 */ /* 0x000fe8000c10190a */
[----:B------:R-:W-:Y:S04]  /*2910*/  STG.E desc[UR10][R8.64+0xc8], R3 ;  /* 0x0000c80308007986 */ /* 0x000fe8000c10190a */
[----:B------:R-:W-:Y:S04]  /*2920*/  STG.E desc[UR10][R8.64+0xf8], R17 ;  /* 0x0000f81108007986 */ /* 0x000fe8000c10190a */
[----:B------:R-:W-:Y:S01]  /*2930*/  STG.E desc[UR10][R8.64+0x128], R5 ;  /* 0x0001280508007986 */ /* 0x000fe2000c10190a */
[----:B------:R-:W-:Y:S05]  /*2940*/  EXIT ;  /* 0x000000000000794d */ /* 0x000fea0003800000 */
.L_x_1:
[----:B------:R-:W-:-:S00]  /*2950*/  BRA `(.L_x_1) ;  /* 0xfffffffc00fc7947 */ /* 0x000fc0000383ffff */
[----:B------:R-:W-:-:S00]  /*2960*/  NOP ;  /* 0x0000000000007918 */ /* 0x000fc00000000000 */
        /* <DEDUP_REMOVED lines=9> */
.L_x_2:


//--------------------- .nv.shared.my_kernel_kernel0 --------------------------
	.section	.nv.shared.my_kernel_kernel0,"aw",@nobits
	.sectionflags	@""
	.align	4
.nv.shared.my_kernel_kernel0:
	.zero		17152


//--------------------- .nv.shared.reserved.0     --------------------------
	.section	.nv.shared.reserved.0,"aw",@nobits
	.weak		__nv_reservedSMEM_offset_0_alias
	.size		__nv_reservedSMEM_offset_0_alias, 0, 64
	.other		__nv_reservedSMEM_offset_0_alias,@"STO_CUDA_RESERVED_SHARED STV_DEFAULT"
__nv_reservedSMEM_offset_0_alias:
	.zero		0
	.zero		64


//--------------------- .nv.constant0.my_kernel_kernel0 --------------------------
	.section	.nv.constant0.my_kernel_kernel0,"a",@progbits
	.sectionflags	@""
	.align	4
.nv.constant0.my_kernel_kernel0:
	.zero		928


//--------------------- SYMBOLS --------------------------

	.type		.nv.reservedSmem.offset0,@object
	.size		.nv.reservedSmem.offset0,0x4
	.type		.nv.reservedSmem.cap,@object
	.size		.nv.reservedSmem.cap,0x4
